//
// Generated by NVIDIA NVVM Compiler
//
// Compiler Build ID: CL-36424714
// Cuda compilation tools, release 13.0, V13.0.88
// Based on NVVM 20.0.0
//

.version 9.0
.target sm_100
.address_size 64

	// .globl	_Z16brandes_paralleliPiS_S_S_PfS_S_S_S_S0_i
// _ZZ16brandes_paralleliPiS_S_S_PfS_S_S_S_S0_iE1s has been demoted
// _ZZ16brandes_paralleliPiS_S_S_PfS_S_S_S_S0_iE5bsize has been demoted
// _ZZ16brandes_paralleliPiS_S_S_PfS_S_S_S_S0_iE10Q_curr_len has been demoted
// _ZZ16brandes_paralleliPiS_S_S_PfS_S_S_S_S0_iE10Q_next_len has been demoted
// _ZZ16brandes_paralleliPiS_S_S_PfS_S_S_S_S0_iE5S_len has been demoted
// _ZZ16brandes_paralleliPiS_S_S_PfS_S_S_S_S0_iE10S_ends_len has been demoted
// _ZZ16brandes_paralleliPiS_S_S_PfS_S_S_S_S0_iE5depth has been demoted

.visible .entry _Z16brandes_paralleliPiS_S_S_PfS_S_S_S_S0_i(
	.param .u32 _Z16brandes_paralleliPiS_S_S_PfS_S_S_S_S0_i_param_0,
	.param .u64 .ptr .align 1 _Z16brandes_paralleliPiS_S_S_PfS_S_S_S_S0_i_param_1,
	.param .u64 .ptr .align 1 _Z16brandes_paralleliPiS_S_S_PfS_S_S_S_S0_i_param_2,
	.param .u64 .ptr .align 1 _Z16brandes_paralleliPiS_S_S_PfS_S_S_S_S0_i_param_3,
	.param .u64 .ptr .align 1 _Z16brandes_paralleliPiS_S_S_PfS_S_S_S_S0_i_param_4,
	.param .u64 .ptr .align 1 _Z16brandes_paralleliPiS_S_S_PfS_S_S_S_S0_i_param_5,
	.param .u64 .ptr .align 1 _Z16brandes_paralleliPiS_S_S_PfS_S_S_S_S0_i_param_6,
	.param .u64 .ptr .align 1 _Z16brandes_paralleliPiS_S_S_PfS_S_S_S_S0_i_param_7,
	.param .u64 .ptr .align 1 _Z16brandes_paralleliPiS_S_S_PfS_S_S_S_S0_i_param_8,
	.param .u64 .ptr .align 1 _Z16brandes_paralleliPiS_S_S_PfS_S_S_S_S0_i_param_9,
	.param .u64 .ptr .align 1 _Z16brandes_paralleliPiS_S_S_PfS_S_S_S_S0_i_param_10,
	.param .u32 _Z16brandes_paralleliPiS_S_S_PfS_S_S_S_S0_i_param_11
)
{
	.reg .pred 	%p<54>;
	.reg .b32 	%r<169>;
	.reg .b32 	%f<130>;
	.reg .b64 	%rd<190>;
	// demoted variable
	.shared .align 4 .u32 _ZZ16brandes_paralleliPiS_S_S_PfS_S_S_S_S0_iE1s;
	// demoted variable
	.shared .align 4 .u32 _ZZ16brandes_paralleliPiS_S_S_PfS_S_S_S_S0_iE5bsize;
	// demoted variable
	.shared .align 4 .u32 _ZZ16brandes_paralleliPiS_S_S_PfS_S_S_S_S0_iE10Q_curr_len;
	// demoted variable
	.shared .align 4 .u32 _ZZ16brandes_paralleliPiS_S_S_PfS_S_S_S_S0_iE10Q_next_len;
	// demoted variable
	.shared .align 4 .u32 _ZZ16brandes_paralleliPiS_S_S_PfS_S_S_S_S0_iE5S_len;
	// demoted variable
	.shared .align 4 .u32 _ZZ16brandes_paralleliPiS_S_S_PfS_S_S_S_S0_iE10S_ends_len;
	// demoted variable
	.shared .align 4 .u32 _ZZ16brandes_paralleliPiS_S_S_PfS_S_S_S_S0_iE5depth;
	ld.param.u64 	%rd37, [_Z16brandes_paralleliPiS_S_S_PfS_S_S_S_S0_i_param_1];
	ld.param.u64 	%rd38, [_Z16brandes_paralleliPiS_S_S_PfS_S_S_S_S0_i_param_2];
	ld.param.u64 	%rd39, [_Z16brandes_paralleliPiS_S_S_PfS_S_S_S_S0_i_param_3];
	ld.param.u64 	%rd40, [_Z16brandes_paralleliPiS_S_S_PfS_S_S_S_S0_i_param_4];
	ld.param.u64 	%rd41, [_Z16brandes_paralleliPiS_S_S_PfS_S_S_S_S0_i_param_5];
	ld.param.u64 	%rd42, [_Z16brandes_paralleliPiS_S_S_PfS_S_S_S_S0_i_param_6];
	ld.param.u64 	%rd43, [_Z16brandes_paralleliPiS_S_S_PfS_S_S_S_S0_i_param_7];
	ld.param.u64 	%rd44, [_Z16brandes_paralleliPiS_S_S_PfS_S_S_S_S0_i_param_8];
	ld.param.u64 	%rd45, [_Z16brandes_paralleliPiS_S_S_PfS_S_S_S_S0_i_param_9];
	ld.param.u64 	%rd46, [_Z16brandes_paralleliPiS_S_S_PfS_S_S_S_S0_i_param_10];
	cvta.to.global.u64 	%rd1, %rd43;
	cvta.to.global.u64 	%rd2, %rd39;
	cvta.to.global.u64 	%rd3, %rd38;
	cvta.to.global.u64 	%rd4, %rd37;
	cvta.to.global.u64 	%rd5, %rd40;
	cvta.to.global.u64 	%rd6, %rd46;
	cvta.to.global.u64 	%rd7, %rd41;
	cvta.to.global.u64 	%rd8, %rd45;
	cvta.to.global.u64 	%rd9, %rd44;
	cvta.to.global.u64 	%rd10, %rd42;
	mov.u32 	%r1, %tid.x;
	setp.ne.s32 	%p1, %r1, 0;
	@%p1 bra 	$L__BB0_2;
	ld.param.u32 	%r149, [_Z16brandes_paralleliPiS_S_S_PfS_S_S_S_S0_i_param_0];
	st.shared.u32 	[_ZZ16brandes_paralleliPiS_S_S_PfS_S_S_S_S0_iE1s], %r149;
	mov.u32 	%r67, %ntid.x;
	st.shared.u32 	[_ZZ16brandes_paralleliPiS_S_S_PfS_S_S_S_S0_iE5bsize], %r67;
$L__BB0_2:
	ld.param.u32 	%r150, [_Z16brandes_paralleliPiS_S_S_PfS_S_S_S_S0_i_param_11];
	bar.sync 	0;
	setp.ge.s32 	%p2, %r1, %r150;
	@%p2 bra 	$L__BB0_13;
	ld.shared.u32 	%r2, [_ZZ16brandes_paralleliPiS_S_S_PfS_S_S_S_S0_iE1s];
	setp.ne.s32 	%p3, %r2, 0;
	ld.shared.u32 	%r3, [_ZZ16brandes_paralleliPiS_S_S_PfS_S_S_S_S0_iE5bsize];
	mov.u32 	%r155, %r1;
	@%p3 bra 	$L__BB0_4;
	bra.uni 	$L__BB0_7;
$L__BB0_4:
	mul.wide.s32 	%rd47, %r2, 4;
	add.s64 	%rd11, %rd2, %rd47;
	add.s64 	%rd12, %rd5, %rd47;
	mov.u32 	%r156, %r1;
$L__BB0_5:
	setp.ne.s32 	%p4, %r156, %r2;
	@%p4 bra 	$L__BB0_11;
	mov.b32 	%r70, 0;
	st.global.u32 	[%rd11], %r70;
	mov.b32 	%r71, 1;
	st.global.u32 	[%rd12], %r71;
	bra.uni 	$L__BB0_12;
$L__BB0_7:
	mul.wide.s32 	%rd53, %r155, 4;
	add.s64 	%rd54, %rd6, %rd53;
	mov.b32 	%r73, 0;
	st.global.u32 	[%rd54], %r73;
	setp.eq.s32 	%p6, %r155, 0;
	@%p6 bra 	$L__BB0_9;
	add.s64 	%rd56, %rd2, %rd53;
	mov.b32 	%r74, -1;
	st.global.u32 	[%rd56], %r74;
	add.s64 	%rd57, %rd5, %rd53;
	mov.b32 	%r75, 0;
	st.global.u32 	[%rd57], %r75;
	bra.uni 	$L__BB0_10;
$L__BB0_9:
	mov.b32 	%r76, 0;
	st.global.u32 	[%rd2], %r76;
	mov.b32 	%r77, 1;
	st.global.u32 	[%rd5], %r77;
$L__BB0_10:
	ld.param.u32 	%r152, [_Z16brandes_paralleliPiS_S_S_PfS_S_S_S_S0_i_param_11];
	add.s64 	%rd59, %rd7, %rd53;
	mov.b32 	%r78, 0;
	st.global.u32 	[%rd59], %r78;
	add.s32 	%r155, %r3, %r155;
	setp.lt.s32 	%p7, %r155, %r152;
	@%p7 bra 	$L__BB0_7;
	bra.uni 	$L__BB0_13;
$L__BB0_11:
	mul.wide.s32 	%rd48, %r156, 4;
	add.s64 	%rd49, %rd2, %rd48;
	mov.b32 	%r68, -1;
	st.global.u32 	[%rd49], %r68;
	add.s64 	%rd50, %rd5, %rd48;
	mov.b32 	%r69, 0;
	st.global.u32 	[%rd50], %r69;
$L__BB0_12:
	ld.param.u32 	%r151, [_Z16brandes_paralleliPiS_S_S_PfS_S_S_S_S0_i_param_11];
	mul.wide.s32 	%rd51, %r156, 4;
	add.s64 	%rd52, %rd7, %rd51;
	mov.b32 	%r72, 0;
	st.global.u32 	[%rd52], %r72;
	add.s32 	%r156, %r3, %r156;
	setp.lt.s32 	%p5, %r156, %r151;
	@%p5 bra 	$L__BB0_5;
$L__BB0_13:
	setp.ne.s32 	%p8, %r1, 0;
	@%p8 bra 	$L__BB0_15;
	ld.shared.u32 	%r79, [_ZZ16brandes_paralleliPiS_S_S_PfS_S_S_S_S0_iE1s];
	st.global.u32 	[%rd10], %r79;
	mov.b32 	%r80, 1;
	st.shared.u32 	[_ZZ16brandes_paralleliPiS_S_S_PfS_S_S_S_S0_iE10Q_curr_len], %r80;
	mov.b32 	%r81, 0;
	st.shared.u32 	[_ZZ16brandes_paralleliPiS_S_S_PfS_S_S_S_S0_iE10Q_next_len], %r81;
	st.global.u32 	[%rd9], %r79;
	st.shared.u32 	[_ZZ16brandes_paralleliPiS_S_S_PfS_S_S_S_S0_iE5S_len], %r80;
	st.global.u32 	[%rd8], %r81;
	st.global.u32 	[%rd8+4], %r80;
	mov.b32 	%r82, 2;
	st.shared.u32 	[_ZZ16brandes_paralleliPiS_S_S_PfS_S_S_S_S0_iE10S_ends_len], %r82;
	st.shared.u32 	[_ZZ16brandes_paralleliPiS_S_S_PfS_S_S_S_S0_iE5depth], %r81;
$L__BB0_15:
	bar.sync 	0;
	mov.u32 	%r8, %ntid.x;
$L__BB0_16:
	ld.shared.u32 	%r9, [_ZZ16brandes_paralleliPiS_S_S_PfS_S_S_S_S0_iE10Q_curr_len];
	setp.ge.s32 	%p9, %r1, %r9;
	@%p9 bra 	$L__BB0_26;
	mov.u32 	%r157, %r1;
$L__BB0_18:
	mul.wide.u32 	%rd60, %r157, 4;
	add.s64 	%rd61, %rd10, %rd60;
	ld.global.u32 	%r11, [%rd61];
	mul.wide.s32 	%rd62, %r11, 4;
	add.s64 	%rd13, %rd4, %rd62;
	ld.global.u32 	%r158, [%rd13];
	ld.global.u32 	%r83, [%rd13+4];
	setp.ge.s32 	%p10, %r158, %r83;
	@%p10 bra 	$L__BB0_25;
	mul.wide.s32 	%rd63, %r11, 4;
	add.s64 	%rd14, %rd2, %rd63;
	add.s64 	%rd15, %rd5, %rd63;
$L__BB0_20:
	mul.wide.s32 	%rd64, %r158, 4;
	add.s64 	%rd65, %rd3, %rd64;
	ld.global.u32 	%r14, [%rd65];
	mul.wide.s32 	%rd66, %r14, 4;
	add.s64 	%rd16, %rd2, %rd66;
	ld.global.u32 	%r84, [%rd14];
	add.s32 	%r85, %r84, 1;
	atom.relaxed.global.cas.b32 	%r86, [%rd16], -1, %r85;
	setp.gt.s32 	%p11, %r86, -1;
	@%p11 bra 	$L__BB0_22;
	atom.shared.add.u32 	%r87, [_ZZ16brandes_paralleliPiS_S_S_PfS_S_S_S_S0_iE10Q_next_len], 1;
	mul.wide.s32 	%rd67, %r87, 4;
	add.s64 	%rd68, %rd1, %rd67;
	st.global.u32 	[%rd68], %r14;
$L__BB0_22:
	ld.global.u32 	%r88, [%rd16];
	ld.global.u32 	%r89, [%rd14];
	add.s32 	%r90, %r89, 1;
	setp.ne.s32 	%p12, %r88, %r90;
	@%p12 bra 	$L__BB0_24;
	mul.wide.s32 	%rd69, %r14, 4;
	add.s64 	%rd70, %rd5, %rd69;
	ld.global.u32 	%r91, [%rd15];
	atom.global.add.u32 	%r92, [%rd70], %r91;
$L__BB0_24:
	add.s32 	%r158, %r158, 1;
	ld.global.u32 	%r93, [%rd13+4];
	setp.lt.s32 	%p13, %r158, %r93;
	@%p13 bra 	$L__BB0_20;
$L__BB0_25:
	add.s32 	%r157, %r157, %r8;
	setp.lt.s32 	%p14, %r157, %r9;
	@%p14 bra 	$L__BB0_18;
$L__BB0_26:
	bar.sync 	0;
	ld.shared.u32 	%r17, [_ZZ16brandes_paralleliPiS_S_S_PfS_S_S_S_S0_iE10Q_next_len];
	setp.ne.s32 	%p15, %r17, 0;
	mov.u32 	%r159, %r17;
	@%p15 bra 	$L__BB0_30;
	setp.ne.s32 	%p16, %r1, 0;
	@%p16 bra 	$L__BB0_29;
	ld.shared.u32 	%r94, [_ZZ16brandes_paralleliPiS_S_S_PfS_S_S_S_S0_iE5S_len];
	mul.wide.s32 	%rd71, %r94, 4;
	add.s64 	%rd72, %rd9, %rd71;
	ld.global.u32 	%r95, [%rd72+-4];
	mul.wide.s32 	%rd73, %r95, 4;
	add.s64 	%rd74, %rd2, %rd73;
	ld.global.u32 	%r96, [%rd74];
	st.shared.u32 	[_ZZ16brandes_paralleliPiS_S_S_PfS_S_S_S_S0_iE5depth], %r96;
$L__BB0_29:
	bar.sync 	0;
	ld.shared.u32 	%r159, [_ZZ16brandes_paralleliPiS_S_S_PfS_S_S_S_S0_iE10Q_next_len];
$L__BB0_30:
	setp.eq.s32 	%p17, %r159, 0;
	@%p17 bra 	$L__BB0_37;
	setp.ge.s32 	%p18, %r1, %r159;
	@%p18 bra 	$L__BB0_34;
	ld.shared.u32 	%r20, [_ZZ16brandes_paralleliPiS_S_S_PfS_S_S_S_S0_iE5S_len];
	mov.u32 	%r160, %r1;
$L__BB0_33:
	mul.wide.u32 	%rd75, %r160, 4;
	add.s64 	%rd76, %rd1, %rd75;
	ld.global.u32 	%r97, [%rd76];
	add.s64 	%rd77, %rd10, %rd75;
	st.global.u32 	[%rd77], %r97;
	add.s32 	%r98, %r20, %r160;
	mul.wide.s32 	%rd78, %r98, 4;
	add.s64 	%rd79, %rd9, %rd78;
	st.global.u32 	[%rd79], %r97;
	add.s32 	%r160, %r160, %r8;
	setp.lt.s32 	%p19, %r160, %r159;
	@%p19 bra 	$L__BB0_33;
$L__BB0_34:
	setp.ne.s32 	%p20, %r1, 0;
	bar.sync 	0;
	@%p20 bra 	$L__BB0_36;
	ld.shared.u32 	%r99, [_ZZ16brandes_paralleliPiS_S_S_PfS_S_S_S_S0_iE10S_ends_len];
	mul.wide.s32 	%rd80, %r99, 4;
	add.s64 	%rd81, %rd8, %rd80;
	ld.global.u32 	%r100, [%rd81+-4];
	ld.shared.u32 	%r101, [_ZZ16brandes_paralleliPiS_S_S_PfS_S_S_S_S0_iE10Q_next_len];
	add.s32 	%r102, %r101, %r100;
	st.global.u32 	[%rd81], %r102;
	add.s32 	%r103, %r99, 1;
	st.shared.u32 	[_ZZ16brandes_paralleliPiS_S_S_PfS_S_S_S_S0_iE10S_ends_len], %r103;
	st.shared.u32 	[_ZZ16brandes_paralleliPiS_S_S_PfS_S_S_S_S0_iE10Q_curr_len], %r101;
	ld.shared.u32 	%r104, [_ZZ16brandes_paralleliPiS_S_S_PfS_S_S_S_S0_iE5S_len];
	add.s32 	%r105, %r104, %r101;
	st.shared.u32 	[_ZZ16brandes_paralleliPiS_S_S_PfS_S_S_S_S0_iE5S_len], %r105;
	mov.b32 	%r106, 0;
	st.shared.u32 	[_ZZ16brandes_paralleliPiS_S_S_PfS_S_S_S_S0_iE10Q_next_len], %r106;
$L__BB0_36:
	bar.sync 	0;
$L__BB0_37:
	setp.ne.s32 	%p21, %r17, 0;
	@%p21 bra 	$L__BB0_16;
	bar.sync 	0;
	ld.shared.u32 	%r161, [_ZZ16brandes_paralleliPiS_S_S_PfS_S_S_S_S0_iE5depth];
	setp.lt.s32 	%p22, %r161, 1;
	@%p22 bra 	$L__BB0_86;
	add.s64 	%rd17, %rd3, 16;
$L__BB0_40:
	mul.wide.u32 	%rd82, %r161, 4;
	add.s64 	%rd18, %rd8, %rd82;
	ld.global.u32 	%r107, [%rd18];
	add.s32 	%r162, %r107, %r1;
	ld.global.u32 	%r108, [%rd18+4];
	setp.ge.s32 	%p23, %r162, %r108;
	@%p23 bra 	$L__BB0_83;
$L__BB0_41:
	mul.wide.s32 	%rd83, %r162, 4;
	add.s64 	%rd84, %rd9, %rd83;
	ld.global.u32 	%r27, [%rd84];
	mul.wide.s32 	%rd85, %r27, 4;
	add.s64 	%rd86, %rd5, %rd85;
	ld.global.u32 	%r109, [%rd86];
	cvt.rn.f32.s32 	%f1, %r109;
	add.s64 	%rd87, %rd4, %rd85;
	ld.global.u32 	%r165, [%rd87];
	ld.global.u32 	%r29, [%rd87+4];
	setp.ge.s32 	%p24, %r165, %r29;
	mov.f32 	%f109, 0f00000000;
	@%p24 bra 	$L__BB0_82;
	add.s64 	%rd89, %rd2, %rd85;
	ld.global.u32 	%r110, [%rd89];
	add.s32 	%r30, %r110, 1;
	add.s32 	%r111, %r165, 1;
	max.s32 	%r112, %r29, %r111;
	sub.s32 	%r31, %r112, %r165;
	and.b32  	%r32, %r31, 7;
	sub.s32 	%r113, %r165, %r112;
	setp.gt.u32 	%p25, %r113, -8;
	mov.f32 	%f109, 0f00000000;
	@%p25 bra 	$L__BB0_61;
	and.b32  	%r114, %r31, -8;
	neg.s32 	%r163, %r114;
	mov.f32 	%f109, 0f00000000;
$L__BB0_44:
	.pragma "nounroll";
	mul.wide.s32 	%rd90, %r165, 4;
	add.s64 	%rd19, %rd17, %rd90;
	ld.global.u32 	%r36, [%rd19+-16];
	cvt.s64.s32 	%rd20, %r36;
	mul.wide.s32 	%rd91, %r36, 4;
	add.s64 	%rd92, %rd2, %rd91;
	ld.global.u32 	%r115, [%rd92];
	setp.ne.s32 	%p26, %r115, %r30;
	@%p26 bra 	$L__BB0_46;
	shl.b64 	%rd93, %rd20, 2;
	add.s64 	%rd94, %rd5, %rd93;
	ld.global.u32 	%r116, [%rd94];
	cvt.rn.f32.s32 	%f43, %r116;
	div.rn.f32 	%f44, %f1, %f43;
	mul.wide.s32 	%rd95, %r36, 4;
	add.s64 	%rd96, %rd7, %rd95;
	ld.global.f32 	%f45, [%rd96];
	add.f32 	%f46, %f45, 0f3F800000;
	fma.rn.f32 	%f109, %f44, %f46, %f109;
$L__BB0_46:
	ld.global.u32 	%r37, [%rd19+-12];
	cvt.s64.s32 	%rd21, %r37;
	mul.wide.s32 	%rd97, %r37, 4;
	add.s64 	%rd98, %rd2, %rd97;
	ld.global.u32 	%r117, [%rd98];
	setp.ne.s32 	%p27, %r117, %r30;
	@%p27 bra 	$L__BB0_48;
	shl.b64 	%rd99, %rd21, 2;
	add.s64 	%rd100, %rd5, %rd99;
	ld.global.u32 	%r118, [%rd100];
	cvt.rn.f32.s32 	%f47, %r118;
	div.rn.f32 	%f48, %f1, %f47;
	mul.wide.s32 	%rd101, %r37, 4;
	add.s64 	%rd102, %rd7, %rd101;
	ld.global.f32 	%f49, [%rd102];
	add.f32 	%f50, %f49, 0f3F800000;
	fma.rn.f32 	%f109, %f48, %f50, %f109;
$L__BB0_48:
	ld.global.u32 	%r38, [%rd19+-8];
	cvt.s64.s32 	%rd22, %r38;
	mul.wide.s32 	%rd103, %r38, 4;
	add.s64 	%rd104, %rd2, %rd103;
	ld.global.u32 	%r119, [%rd104];
	setp.ne.s32 	%p28, %r119, %r30;
	@%p28 bra 	$L__BB0_50;
	shl.b64 	%rd105, %rd22, 2;
	add.s64 	%rd106, %rd5, %rd105;
	ld.global.u32 	%r120, [%rd106];
	cvt.rn.f32.s32 	%f51, %r120;
	div.rn.f32 	%f52, %f1, %f51;
	mul.wide.s32 	%rd107, %r38, 4;
	add.s64 	%rd108, %rd7, %rd107;
	ld.global.f32 	%f53, [%rd108];
	add.f32 	%f54, %f53, 0f3F800000;
	fma.rn.f32 	%f109, %f52, %f54, %f109;
$L__BB0_50:
	ld.global.u32 	%r39, [%rd19+-4];
	cvt.s64.s32 	%rd23, %r39;
	mul.wide.s32 	%rd109, %r39, 4;
	add.s64 	%rd110, %rd2, %rd109;
	ld.global.u32 	%r121, [%rd110];
	setp.ne.s32 	%p29, %r121, %r30;
	@%p29 bra 	$L__BB0_52;
	shl.b64 	%rd111, %rd23, 2;
	add.s64 	%rd112, %rd5, %rd111;
	ld.global.u32 	%r122, [%rd112];
	cvt.rn.f32.s32 	%f55, %r122;
	div.rn.f32 	%f56, %f1, %f55;
	mul.wide.s32 	%rd113, %r39, 4;
	add.s64 	%rd114, %rd7, %rd113;
	ld.global.f32 	%f57, [%rd114];
	add.f32 	%f58, %f57, 0f3F800000;
	fma.rn.f32 	%f109, %f56, %f58, %f109;
$L__BB0_52:
	ld.global.u32 	%r40, [%rd19];
	cvt.s64.s32 	%rd24, %r40;
	mul.wide.s32 	%rd115, %r40, 4;
	add.s64 	%rd116, %rd2, %rd115;
	ld.global.u32 	%r123, [%rd116];
	setp.ne.s32 	%p30, %r123, %r30;
	@%p30 bra 	$L__BB0_54;
	shl.b64 	%rd117, %rd24, 2;
	add.s64 	%rd118, %rd5, %rd117;
	ld.global.u32 	%r124, [%rd118];
	cvt.rn.f32.s32 	%f59, %r124;
	div.rn.f32 	%f60, %f1, %f59;
	mul.wide.s32 	%rd119, %r40, 4;
	add.s64 	%rd120, %rd7, %rd119;
	ld.global.f32 	%f61, [%rd120];
	add.f32 	%f62, %f61, 0f3F800000;
	fma.rn.f32 	%f109, %f60, %f62, %f109;
$L__BB0_54:
	ld.global.u32 	%r41, [%rd19+4];
	cvt.s64.s32 	%rd25, %r41;
	mul.wide.s32 	%rd121, %r41, 4;
	add.s64 	%rd122, %rd2, %rd121;
	ld.global.u32 	%r125, [%rd122];
	setp.ne.s32 	%p31, %r125, %r30;
	@%p31 bra 	$L__BB0_56;
	shl.b64 	%rd123, %rd25, 2;
	add.s64 	%rd124, %rd5, %rd123;
	ld.global.u32 	%r126, [%rd124];
	cvt.rn.f32.s32 	%f63, %r126;
	div.rn.f32 	%f64, %f1, %f63;
	mul.wide.s32 	%rd125, %r41, 4;
	add.s64 	%rd126, %rd7, %rd125;
	ld.global.f32 	%f65, [%rd126];
	add.f32 	%f66, %f65, 0f3F800000;
	fma.rn.f32 	%f109, %f64, %f66, %f109;
$L__BB0_56:
	ld.global.u32 	%r42, [%rd19+8];
	cvt.s64.s32 	%rd26, %r42;
	mul.wide.s32 	%rd127, %r42, 4;
	add.s64 	%rd128, %rd2, %rd127;
	ld.global.u32 	%r127, [%rd128];
	setp.ne.s32 	%p32, %r127, %r30;
	@%p32 bra 	$L__BB0_58;
	shl.b64 	%rd129, %rd26, 2;
	add.s64 	%rd130, %rd5, %rd129;
	ld.global.u32 	%r128, [%rd130];
	cvt.rn.f32.s32 	%f67, %r128;
	div.rn.f32 	%f68, %f1, %f67;
	mul.wide.s32 	%rd131, %r42, 4;
	add.s64 	%rd132, %rd7, %rd131;
	ld.global.f32 	%f69, [%rd132];
	add.f32 	%f70, %f69, 0f3F800000;
	fma.rn.f32 	%f109, %f68, %f70, %f109;
$L__BB0_58:
	ld.global.u32 	%r43, [%rd19+12];
	cvt.s64.s32 	%rd27, %r43;
	mul.wide.s32 	%rd133, %r43, 4;
	add.s64 	%rd134, %rd2, %rd133;
	ld.global.u32 	%r129, [%rd134];
	setp.ne.s32 	%p33, %r129, %r30;
	@%p33 bra 	$L__BB0_60;
	shl.b64 	%rd135, %rd27, 2;
	add.s64 	%rd136, %rd5, %rd135;
	ld.global.u32 	%r130, [%rd136];
	cvt.rn.f32.s32 	%f71, %r130;
	div.rn.f32 	%f72, %f1, %f71;
	mul.wide.s32 	%rd137, %r43, 4;
	add.s64 	%rd138, %rd7, %rd137;
	ld.global.f32 	%f73, [%rd138];
	add.f32 	%f74, %f73, 0f3F800000;
	fma.rn.f32 	%f109, %f72, %f74, %f109;
$L__BB0_60:
	add.s32 	%r165, %r165, 8;
	add.s32 	%r163, %r163, 8;
	setp.ne.s32 	%p34, %r163, 0;
	@%p34 bra 	$L__BB0_44;
$L__BB0_61:
	setp.eq.s32 	%p35, %r32, 0;
	@%p35 bra 	$L__BB0_82;
	and.b32  	%r47, %r31, 3;
	setp.lt.u32 	%p36, %r32, 4;
	@%p36 bra 	$L__BB0_72;
	mul.wide.s32 	%rd139, %r165, 4;
	add.s64 	%rd28, %rd3, %rd139;
	ld.global.u32 	%r48, [%rd28];
	cvt.s64.s32 	%rd29, %r48;
	mul.wide.s32 	%rd140, %r48, 4;
	add.s64 	%rd141, %rd2, %rd140;
	ld.global.u32 	%r131, [%rd141];
	setp.ne.s32 	%p37, %r131, %r30;
	@%p37 bra 	$L__BB0_65;
	shl.b64 	%rd142, %rd29, 2;
	add.s64 	%rd143, %rd5, %rd142;
	ld.global.u32 	%r132, [%rd143];
	cvt.rn.f32.s32 	%f76, %r132;
	div.rn.f32 	%f77, %f1, %f76;
	mul.wide.s32 	%rd144, %r48, 4;
	add.s64 	%rd145, %rd7, %rd144;
	ld.global.f32 	%f78, [%rd145];
	add.f32 	%f79, %f78, 0f3F800000;
	fma.rn.f32 	%f109, %f77, %f79, %f109;
$L__BB0_65:
	ld.global.u32 	%r49, [%rd28+4];
	cvt.s64.s32 	%rd30, %r49;
	mul.wide.s32 	%rd146, %r49, 4;
	add.s64 	%rd147, %rd2, %rd146;
	ld.global.u32 	%r133, [%rd147];
	setp.ne.s32 	%p38, %r133, %r30;
	@%p38 bra 	$L__BB0_67;
	shl.b64 	%rd148, %rd30, 2;
	add.s64 	%rd149, %rd5, %rd148;
	ld.global.u32 	%r134, [%rd149];
	cvt.rn.f32.s32 	%f80, %r134;
	div.rn.f32 	%f81, %f1, %f80;
	mul.wide.s32 	%rd150, %r49, 4;
	add.s64 	%rd151, %rd7, %rd150;
	ld.global.f32 	%f82, [%rd151];
	add.f32 	%f83, %f82, 0f3F800000;
	fma.rn.f32 	%f109, %f81, %f83, %f109;
$L__BB0_67:
	ld.global.u32 	%r50, [%rd28+8];
	cvt.s64.s32 	%rd31, %r50;
	mul.wide.s32 	%rd152, %r50, 4;
	add.s64 	%rd153, %rd2, %rd152;
	ld.global.u32 	%r135, [%rd153];
	setp.ne.s32 	%p39, %r135, %r30;
	@%p39 bra 	$L__BB0_69;
	shl.b64 	%rd154, %rd31, 2;
	add.s64 	%rd155, %rd5, %rd154;
	ld.global.u32 	%r136, [%rd155];
	cvt.rn.f32.s32 	%f84, %r136;
	div.rn.f32 	%f85, %f1, %f84;
	mul.wide.s32 	%rd156, %r50, 4;
	add.s64 	%rd157, %rd7, %rd156;
	ld.global.f32 	%f86, [%rd157];
	add.f32 	%f87, %f86, 0f3F800000;
	fma.rn.f32 	%f109, %f85, %f87, %f109;
$L__BB0_69:
	ld.global.u32 	%r51, [%rd28+12];
	cvt.s64.s32 	%rd32, %r51;
	mul.wide.s32 	%rd158, %r51, 4;
	add.s64 	%rd159, %rd2, %rd158;
	ld.global.u32 	%r137, [%rd159];
	setp.ne.s32 	%p40, %r137, %r30;
	@%p40 bra 	$L__BB0_71;
	shl.b64 	%rd160, %rd32, 2;
	add.s64 	%rd161, %rd5, %rd160;
	ld.global.u32 	%r138, [%rd161];
	cvt.rn.f32.s32 	%f88, %r138;
	div.rn.f32 	%f89, %f1, %f88;
	mul.wide.s32 	%rd162, %r51, 4;
	add.s64 	%rd163, %rd7, %rd162;
	ld.global.f32 	%f90, [%rd163];
	add.f32 	%f91, %f90, 0f3F800000;
	fma.rn.f32 	%f109, %f89, %f91, %f109;
$L__BB0_71:
	add.s32 	%r165, %r165, 4;
$L__BB0_72:
	setp.eq.s32 	%p41, %r47, 0;
	@%p41 bra 	$L__BB0_82;
	setp.eq.s32 	%p42, %r47, 1;
	@%p42 bra 	$L__BB0_79;
	mul.wide.s32 	%rd164, %r165, 4;
	add.s64 	%rd33, %rd3, %rd164;
	ld.global.u32 	%r54, [%rd33];
	cvt.s64.s32 	%rd34, %r54;
	mul.wide.s32 	%rd165, %r54, 4;
	add.s64 	%rd166, %rd2, %rd165;
	ld.global.u32 	%r139, [%rd166];
	setp.ne.s32 	%p43, %r139, %r30;
	@%p43 bra 	$L__BB0_76;
	shl.b64 	%rd167, %rd34, 2;
	add.s64 	%rd168, %rd5, %rd167;
	ld.global.u32 	%r140, [%rd168];
	cvt.rn.f32.s32 	%f93, %r140;
	div.rn.f32 	%f94, %f1, %f93;
	mul.wide.s32 	%rd169, %r54, 4;
	add.s64 	%rd170, %rd7, %rd169;
	ld.global.f32 	%f95, [%rd170];
	add.f32 	%f96, %f95, 0f3F800000;
	fma.rn.f32 	%f109, %f94, %f96, %f109;
$L__BB0_76:
	ld.global.u32 	%r55, [%rd33+4];
	cvt.s64.s32 	%rd35, %r55;
	mul.wide.s32 	%rd171, %r55, 4;
	add.s64 	%rd172, %rd2, %rd171;
	ld.global.u32 	%r141, [%rd172];
	setp.ne.s32 	%p44, %r141, %r30;
	@%p44 bra 	$L__BB0_78;
	shl.b64 	%rd173, %rd35, 2;
	add.s64 	%rd174, %rd5, %rd173;
	ld.global.u32 	%r142, [%rd174];
	cvt.rn.f32.s32 	%f97, %r142;
	div.rn.f32 	%f98, %f1, %f97;
	mul.wide.s32 	%rd175, %r55, 4;
	add.s64 	%rd176, %rd7, %rd175;
	ld.global.f32 	%f99, [%rd176];
	add.f32 	%f100, %f99, 0f3F800000;
	fma.rn.f32 	%f109, %f98, %f100, %f109;
$L__BB0_78:
	add.s32 	%r165, %r165, 2;
$L__BB0_79:
	and.b32  	%r143, %r31, 1;
	setp.eq.b32 	%p45, %r143, 1;
	not.pred 	%p46, %p45;
	@%p46 bra 	$L__BB0_82;
	mul.wide.s32 	%rd177, %r165, 4;
	add.s64 	%rd178, %rd3, %rd177;
	ld.global.u32 	%r58, [%rd178];
	cvt.s64.s32 	%rd36, %r58;
	mul.wide.s32 	%rd179, %r58, 4;
	add.s64 	%rd180, %rd2, %rd179;
	ld.global.u32 	%r144, [%rd180];
	setp.ne.s32 	%p47, %r144, %r30;
	@%p47 bra 	$L__BB0_82;
	shl.b64 	%rd181, %rd36, 2;
	add.s64 	%rd182, %rd5, %rd181;
	ld.global.u32 	%r145, [%rd182];
	cvt.rn.f32.s32 	%f101, %r145;
	div.rn.f32 	%f102, %f1, %f101;
	mul.wide.s32 	%rd183, %r58, 4;
	add.s64 	%rd184, %rd7, %rd183;
	ld.global.f32 	%f103, [%rd184];
	add.f32 	%f104, %f103, 0f3F800000;
	fma.rn.f32 	%f109, %f102, %f104, %f109;
$L__BB0_82:
	mul.wide.s32 	%rd185, %r27, 4;
	add.s64 	%rd186, %rd7, %rd185;
	st.global.f32 	[%rd186], %f109;
	add.s32 	%r162, %r162, %r8;
	ld.global.u32 	%r146, [%rd18+4];
	setp.lt.s32 	%p48, %r162, %r146;
	@%p48 bra 	$L__BB0_41;
$L__BB0_83:
	setp.ne.s32 	%p49, %r1, 0;
	bar.sync 	0;
	@%p49 bra 	$L__BB0_85;
	ld.shared.u32 	%r147, [_ZZ16brandes_paralleliPiS_S_S_PfS_S_S_S_S0_iE5depth];
	add.s32 	%r148, %r147, -1;
	st.shared.u32 	[_ZZ16brandes_paralleliPiS_S_S_PfS_S_S_S_S0_iE5depth], %r148;
$L__BB0_85:
	bar.sync 	0;
	ld.shared.u32 	%r161, [_ZZ16brandes_paralleliPiS_S_S_PfS_S_S_S_S0_iE5depth];
	setp.gt.s32 	%p50, %r161, 0;
	@%p50 bra 	$L__BB0_40;
$L__BB0_86:
	ld.param.u32 	%r153, [_Z16brandes_paralleliPiS_S_S_PfS_S_S_S_S0_i_param_11];
	setp.ge.s32 	%p51, %r1, %r153;
	bar.sync 	0;
	@%p51 bra 	$L__BB0_91;
	ld.shared.u32 	%r61, [_ZZ16brandes_paralleliPiS_S_S_PfS_S_S_S_S0_iE1s];
	ld.shared.u32 	%r62, [_ZZ16brandes_paralleliPiS_S_S_PfS_S_S_S_S0_iE5bsize];
	mov.u32 	%r168, %r1;
$L__BB0_88:
	setp.eq.s32 	%p52, %r1, %r61;
	@%p52 bra 	$L__BB0_90;
	mul.wide.s32 	%rd187, %r168, 4;
	add.s64 	%rd188, %rd7, %rd187;
	ld.global.f32 	%f105, [%rd188];
	add.s64 	%rd189, %rd6, %rd187;
	ld.global.f32 	%f106, [%rd189];
	fma.rn.f32 	%f107, %f105, 0f3F000000, %f106;
	st.global.f32 	[%rd189], %f107;
$L__BB0_90:
	ld.param.u32 	%r154, [_Z16brandes_paralleliPiS_S_S_PfS_S_S_S_S0_i_param_11];
	add.s32 	%r168, %r62, %r168;
	setp.lt.s32 	%p53, %r168, %r154;
	@%p53 bra 	$L__BB0_88;
$L__BB0_91:
	ret;

}


// ===== COMPILED SASS (sm_100) =====

	.target	sm_100

	.elftype	@"ET_EXEC"


//--------------------- .note.nv.tkinfo           --------------------------
	.section	.note.nv.tkinfo,"",@"SHT_NOTE"
	.sectionflags	@"SHF_NOTE_NV_TKINFO"
	.tkinfo
        /*0018*/ 	.word	0x00000002
        /*0030*/ 	.string	""
        /*0030*/ 	.string	"ptxas"
        /*0030*/ 	.string	"Cuda compilation tools, release 13.0, V13.0.88"
        /*0030*/ 	.string	"Build cuda_13.0.r13.0/compiler.36424714_0"
        /*0030*/ 	.string	"-arch sm_100 -m 64 "



//--------------------- .note.nv.cuinfo           --------------------------
	.section	.note.nv.cuinfo,"",@"SHT_NOTE"
	.sectionflags	@"SHF_NOTE_NV_CUINFO"
        /*0018*/ 	.short	0x0002
        /*001a*/ 	.short	0x0064
        /*001c*/ 	.short	0x0082
	.zero		2


//--------------------- .nv.info                  --------------------------
	.section	.nv.info,"",@"SHT_CUDA_INFO"
	.align	4


	//----- nvinfo : EIATTR_REGCOUNT
	.align		4
        /*0000*/ 	.byte	0x04, 0x2f
        /*0002*/ 	.short	(.L_1 - .L_0)
	.align		4
.L_0:
        /*0004*/ 	.word	index@(_Z16brandes_paralleliPiS_S_S_PfS_S_S_S_S0_i)
        /*0008*/ 	.word	0x00000020


	//----- nvinfo : EIATTR_FRAME_SIZE
	.align		4
.L_1:
        /*000c*/ 	.byte	0x04, 0x11
        /*000e*/ 	.short	(.L_3 - .L_2)
	.align		4
.L_2:
        /*0010*/ 	.word	index@($__internal_0_$__cuda_sm3x_div_rn_noftz_f32_slowpath)
        /*0014*/ 	.word	0x00000000


	//----- nvinfo : EIATTR_FRAME_SIZE
	.align		4
.L_3:
        /*0018*/ 	.byte	0x04, 0x11
        /*001a*/ 	.short	(.L_5 - .L_4)
	.align		4
.L_4:
        /*001c*/ 	.word	index@(_Z16brandes_paralleliPiS_S_S_PfS_S_S_S_S0_i)
        /*0020*/ 	.word	0x00000000


	//----- nvinfo : EIATTR_MIN_STACK_SIZE
	.align		4
.L_5:
        /*0024*/ 	.byte	0x04, 0x12
        /*0026*/ 	.short	(.L_7 - .L_6)
	.align		4
.L_6:
        /*0028*/ 	.word	index@(_Z16brandes_paralleliPiS_S_S_PfS_S_S_S_S0_i)
        /*002c*/ 	.word	0x00000000
.L_7:


//--------------------- .nv.compat                --------------------------
	.section	.nv.compat,"",@"SHT_CUDA_COMPAT_INFO"
	.align	4
        /*0000*/ 	.byte	0x02, 0x09, 0x00, 0x00, 0x02, 0x02, 0x01, 0x00, 0x02, 0x05, 0x05, 0x00, 0x03, 0x07, 0x01, 0x01
        /*0010*/ 	.byte	0x02, 0x03, 0x00, 0x00, 0x02, 0x06, 0x01, 0x00, 0x04, 0x0b, 0x08, 0x00, 0x01, 0x00, 0x00, 0x00
        /*0020*/ 	.byte	0x00, 0x00, 0x00, 0x00


//--------------------- .nv.info._Z16brandes_paralleliPiS_S_S_PfS_S_S_S_S0_i --------------------------
	.section	.nv.info._Z16brandes_paralleliPiS_S_S_PfS_S_S_S_S0_i,"",@"SHT_CUDA_INFO"
	.sectionflags	@""
	.align	4


	//----- nvinfo : EIATTR_CUDA_API_VERSION
	.align		4
        /*0000*/ 	.byte	0x04, 0x37
        /*0002*/ 	.short	(.L_9 - .L_8)
.L_8:
        /*0004*/ 	.word	0x00000082


	//----- nvinfo : EIATTR_KPARAM_INFO
	.align		4
.L_9:
        /*0008*/ 	.byte	0x04, 0x17
        /*000a*/ 	.short	(.L_11 - .L_10)
.L_10:
        /*000c*/ 	.word	0x00000000
        /*0010*/ 	.short	0x000b
        /*0012*/ 	.short	0x0058
        /*0014*/ 	.byte	0x00, 0xf0, 0x11, 0x00


	//----- nvinfo : EIATTR_KPARAM_INFO
	.align		4
.L_11:
        /*0018*/ 	.byte	0x04, 0x17
        /*001a*/ 	.short	(.L_13 - .L_12)
.L_12:
        /*001c*/ 	.word	0x00000000
        /*0020*/ 	.short	0x000a
        /*0022*/ 	.short	0x0050
        /*0024*/ 	.byte	0x00, 0xf5, 0x21, 0x00


	//----- nvinfo : EIATTR_KPARAM_INFO
	.align		4
.L_13:
        /*0028*/ 	.byte	0x04, 0x17
        /*002a*/ 	.short	(.L_15 - .L_14)
.L_14:
        /*002c*/ 	.word	0x00000000
        /*0030*/ 	.short	0x0009
        /*0032*/ 	.short	0x0048
        /*0034*/ 	.byte	0x00, 0xf5, 0x21, 0x00


	//----- nvinfo : EIATTR_KPARAM_INFO
	.align		4
.L_15:
        /*0038*/ 	.byte	0x04, 0x17
        /*003a*/ 	.short	(.L_17 - .L_16)
.L_16:
        /*003c*/ 	.word	0x00000000
        /*0040*/ 	.short	0x0008
        /*0042*/ 	.short	0x0040
        /*0044*/ 	.byte	0x00, 0xf5, 0x21, 0x00


	//----- nvinfo : EIATTR_KPARAM_INFO
	.align		4
.L_17:
        /*0048*/ 	.byte	0x04, 0x17
        /*004a*/ 	.short	(.L_19 - .L_18)
.L_18:
        /*004c*/ 	.word	0x00000000
        /*0050*/ 	.short	0x0007
        /*0052*/ 	.short	0x0038
        /*0054*/ 	.byte	0x00, 0xf5, 0x21, 0x00


	//----- nvinfo : EIATTR_KPARAM_INFO
	.align		4
.L_19:
        /*0058*/ 	.byte	0x04, 0x17
        /*005a*/ 	.short	(.L_21 - .L_20)
.L_20:
        /*005c*/ 	.word	0x00000000
        /*0060*/ 	.short	0x0006
        /*0062*/ 	.short	0x0030
        /*0064*/ 	.byte	0x00, 0xf5, 0x21, 0x00


	//----- nvinfo : EIATTR_KPARAM_INFO
	.align		4
.L_21:
        /*0068*/ 	.byte	0x04, 0x17
        /*006a*/ 	.short	(.L_23 - .L_22)
.L_22:
        /*006c*/ 	.word	0x00000000
        /*0070*/ 	.short	0x0005
        /*0072*/ 	.short	0x0028
        /*0074*/ 	.byte	0x00, 0xf5, 0x21, 0x00


	//----- nvinfo : EIATTR_KPARAM_INFO
	.align		4
.L_23:
        /*0078*/ 	.byte	0x04, 0x17
        /*007a*/ 	.short	(.L_25 - .L_24)
.L_24:
        /*007c*/ 	.word	0x00000000
        /*0080*/ 	.short	0x0004
        /*0082*/ 	.short	0x0020
        /*0084*/ 	.byte	0x00, 0xf5, 0x21, 0x00


	//----- nvinfo : EIATTR_KPARAM_INFO
	.align		4
.L_25:
        /*0088*/ 	.byte	0x04, 0x17
        /*008a*/ 	.short	(.L_27 - .L_26)
.L_26:
        /*008c*/ 	.word	0x00000000
        /*0090*/ 	.short	0x0003
        /*0092*/ 	.short	0x0018
        /*0094*/ 	.byte	0x00, 0xf5, 0x21, 0x00


	//----- nvinfo : EIATTR_KPARAM_INFO
	.align		4
.L_27:
        /*0098*/ 	.byte	0x04, 0x17
        /*009a*/ 	.short	(.L_29 - .L_28)
.L_28:
        /*009c*/ 	.word	0x00000000
        /*00a0*/ 	.short	0x0002
        /*00a2*/ 	.short	0x0010
        /*00a4*/ 	.byte	0x00, 0xf5, 0x21, 0x00


	//----- nvinfo : EIATTR_KPARAM_INFO
	.align		4
.L_29:
        /*00a8*/ 	.byte	0x04, 0x17
        /*00aa*/ 	.short	(.L_31 - .L_30)
.L_30:
        /*00ac*/ 	.word	0x00000000
        /*00b0*/ 	.short	0x0001
        /*00b2*/ 	.short	0x0008
        /*00b4*/ 	.byte	0x00, 0xf5, 0x21, 0x00


	//----- nvinfo : EIATTR_KPARAM_INFO
	.align		4
.L_31:
        /*00b8*/ 	.byte	0x04, 0x17
        /*00ba*/ 	.short	(.L_33 - .L_32)
.L_32:
        /*00bc*/ 	.word	0x00000000
        /*00c0*/ 	.short	0x0000
        /*00c2*/ 	.short	0x0000
        /*00c4*/ 	.byte	0x00, 0xf0, 0x11, 0x00


	//----- nvinfo : EIATTR_SPARSE_MMA_MASK
	.align		4
.L_33:
        /*00c8*/ 	.byte	0x03, 0x50
        /*00ca*/ 	.short	0x0000


	//----- nvinfo : EIATTR_MAXREG_COUNT
	.align		4
        /*00cc*/ 	.byte	0x03, 0x1b
        /*00ce*/ 	.short	0x00ff


	//----- nvinfo : EIATTR_NUM_BARRIERS
	.align		4
        /*00d0*/ 	.byte	0x02, 0x4c
        /*00d2*/ 	.byte	0x01
	.zero		1


	//----- nvinfo : EIATTR_MERCURY_ISA_VERSION
	.align		4
        /*00d4*/ 	.byte	0x03, 0x5f
        /*00d6*/ 	.short	0x0101


	//----- nvinfo : EIATTR_INT_WARP_WIDE_INSTR_OFFSETS
	.align		4
        /*00d8*/ 	.byte	0x04, 0x31
        /*00da*/ 	.short	(.L_35 - .L_34)


	//   ....[0]....
.L_34:
        /*00dc*/ 	.word	0x00000880


	//   ....[1]....
        /*00e0*/ 	.word	0x00000930


	//----- nvinfo : EIATTR_VRC_CTA_INIT_COUNT
	.align		4
.L_35:
        /*00e4*/ 	.byte	0x02, 0x4a
	.zero		1
	.zero		1


	//----- nvinfo : EIATTR_EXIT_INSTR_OFFSETS
	.align		4
        /*00e8*/ 	.byte	0x04, 0x1c
        /*00ea*/ 	.short	(.L_37 - .L_36)


	//   ....[0]....
.L_36:
        /*00ec*/ 	.word	0x00003160


	//   ....[1]....
        /*00f0*/ 	.word	0x00003290


	//----- nvinfo : EIATTR_CRS_STACK_SIZE
	.align		4
.L_37:
        /*00f4*/ 	.byte	0x04, 0x1e
        /*00f6*/ 	.short	(.L_39 - .L_38)
.L_38:
        /*00f8*/ 	.word	0x00000000


	//----- nvinfo : EIATTR_CBANK_PARAM_SIZE
	.align		4
.L_39:
        /*00fc*/ 	.byte	0x03, 0x19
        /*00fe*/ 	.short	0x005c


	//----- nvinfo : EIATTR_PARAM_CBANK
	.align		4
        /*0100*/ 	.byte	0x04, 0x0a
        /*0102*/ 	.short	(.L_41 - .L_40)
	.align		4
.L_40:
        /*0104*/ 	.word	index@(.nv.constant0._Z16brandes_paralleliPiS_S_S_PfS_S_S_S_S0_i)
        /*0108*/ 	.short	0x0380
        /*010a*/ 	.short	0x005c


	//----- nvinfo : EIATTR_SW_WAR
	.align		4
.L_41:
        /*010c*/ 	.byte	0x04, 0x36
        /*010e*/ 	.short	(.L_43 - .L_42)
.L_42:
        /*0110*/ 	.word	0x00000008
.L_43:


//--------------------- .nv.callgraph             --------------------------
	.section	.nv.callgraph,"",@"SHT_CUDA_CALLGRAPH"
	.align	4
	.sectionentsize	8
	.align		4
        /*0000*/ 	.word	0x00000000
	.align		4
        /*0004*/ 	.word	0xffffffff
	.align		4
        /*0008*/ 	.word	0x00000000
	.align		4
        /*000c*/ 	.word	0xfffffffe
	.align		4
        /*0010*/ 	.word	0x00000000
	.align		4
        /*0014*/ 	.word	0xfffffffd
	.align		4
        /*0018*/ 	.word	0x00000000
	.align		4
        /*001c*/ 	.word	0xfffffffc


//--------------------- .text._Z16brandes_paralleliPiS_S_S_PfS_S_S_S_S0_i --------------------------
	.section	.text._Z16brandes_paralleliPiS_S_S_PfS_S_S_S_S0_i,"ax",@progbits
	.align	128
        .global         _Z16brandes_paralleliPiS_S_S_PfS_S_S_S_S0_i
        .type           _Z16brandes_paralleliPiS_S_S_PfS_S_S_S_S0_i,@function
        .size           _Z16brandes_paralleliPiS_S_S_PfS_S_S_S_S0_i,(.L_x_114 - _Z16brandes_paralleliPiS_S_S_PfS_S_S_S_S0_i)
        .other          _Z16brandes_paralleliPiS_S_S_PfS_S_S_S_S0_i,@"STO_CUDA_ENTRY STV_DEFAULT"
_Z16brandes_paralleliPiS_S_S_PfS_S_S_S_S0_i:
.text._Z16brandes_paralleliPiS_S_S_PfS_S_S_S_S0_i:
[----:B------:R-:W-:Y:S01]  /*0000*/  LDC R1, c[0x0][0x37c] ;  /* 0x0000df00ff017b82 */ /* 0x000fe20000000800 */
[----:B------:R-:W0:Y:S01]  /*0010*/  S2R R3, SR_TID.X ;  /* 0x0000000000037919 */ /* 0x000e220000002100 */
[----:B------:R-:W1:Y:S01]  /*0020*/  LDCU UR4, c[0x0][0x3d8] ;  /* 0x00007b00ff0477ac */ /* 0x000e620008000800 */
[----:B------:R-:W-:Y:S01]  /*0030*/  BSSY.RECONVERGENT B0, `(.L_x_0) ;  /* 0x0000044000007945 */ /* 0x000fe20003800200 */
[----:B------:R-:W2:Y:S01]  /*0040*/  LDCU.64 UR10, c[0x0][0x358] ;  /* 0x00006b00ff0a77ac */ /* 0x000ea20008000a00 */
[----:B------:R-:W3:Y:S01]  /*0050*/  LDCU UR6, c[0x0][0x3d8] ;  /* 0x00007b00ff0677ac */ /* 0x000ee20008000800 */
[----:B0-----:R-:W-:-:S13]  /*0060*/  ISETP.NE.AND P0, PT, R3, RZ, PT ;  /* 0x000000ff0300720c */ /* 0x001fda0003f05270 */
[----:B------:R-:W0:Y:S01]  /*0070*/  @!P0 S2R R5, SR_CgaCtaId ;  /* 0x0000000000058919 */ /* 0x000e220000008800 */
[----:B------:R-:W4:Y:S01]  /*0080*/  @!P0 LDC R6, c[0x0][0x380] ;  /* 0x0000e000ff068b82 */ /* 0x000f220000000800 */
[----:B------:R-:W-:-:S07]  /*0090*/  @!P0 MOV R0, 0x400 ;  /* 0x0000040000008802 */ /* 0x000fce0000000f00 */
[----:B------:R-:W4:Y:S01]  /*00a0*/  @!P0 LDC R7, c[0x0][0x360] ;  /* 0x0000d800ff078b82 */ /* 0x000f220000000800 */
[----:B0-----:R-:W-:-:S05]  /*00b0*/  @!P0 LEA R0, R5, R0, 0x18 ;  /* 0x0000000005008211 */ /* 0x001fca00078ec0ff */
[----:B----4-:R0:W-:Y:S02]  /*00c0*/  @!P0 STS.64 [R0], R6 ;  /* 0x0000000600008388 */ /* 0x0101e40000000a00 */
[----:B------:R-:W-:Y:S01]  /*00d0*/  BAR.SYNC.DEFER_BLOCKING 0x0 ;  /* 0x0000000000007b1d */ /* 0x000fe20000010000 */
[----:B-1----:R-:W-:-:S13]  /*00e0*/  ISETP.GE.AND P0, PT, R3, UR4, PT ;  /* 0x0000000403007c0c */ /* 0x002fda000bf06270 */
[----:B0-23--:R-:W-:Y:S05]  /*00f0*/  @P0 BRA `(.L_x_1) ;  /* 0x0000000000dc0947 */ /* 0x00dfea0003800000 */
[----:B------:R-:W0:Y:S01]  /*0100*/  S2UR UR5, SR_CgaCtaId ;  /* 0x00000000000579c3 */ /* 0x000e220000008800 */
[----:B------:R-:W-:Y:S02]  /*0110*/  UMOV UR4, 0x400 ;  /* 0x0000040000047882 */ /* 0x000fe40000000000 */
[----:B0-----:R-:W-:-:S09]  /*0120*/  ULEA UR4, UR5, UR4, 0x18 ;  /* 0x0000000405047291 */ /* 0x001fd2000f8ec0ff */
[----:B------:R-:W0:Y:S02]  /*0130*/  LDS.64 R4, [UR4] ;  /* 0x00000004ff047984 */ /* 0x000e240008000a00 */
[----:B0-----:R-:W-:-:S13]  /*0140*/  ISETP.NE.AND P0, PT, R4, RZ, PT ;  /* 0x000000ff0400720c */ /* 0x001fda0003f05270 */
[----:B------:R-:W-:Y:S05]  /*0150*/  @P0 BRA `(.L_x_2) ;  /* 0x0000000000680947 */ /* 0x000fea0003800000 */
[----:B------:R-:W0:Y:S01]  /*0160*/  LDC.64 R6, c[0x0][0x3a8] ;  /* 0x0000ea00ff067b82 */ /* 0x000e220000000a00 */
[----:B------:R-:W-:Y:S01]  /*0170*/  BSSY.RECONVERGENT B1, `(.L_x_3) ;  /* 0x0000017000017945 */ /* 0x000fe20003800200 */
[----:B------:R-:W-:-:S06]  /*0180*/  MOV R23, R3 ;  /* 0x0000000300177202 */ /* 0x000fcc0000000f00 */
[----:B------:R-:W1:Y:S02]  /*0190*/  LDC.64 R8, c[0x0][0x3d0] ;  /* 0x0000f400ff087b82 */ /* 0x000e640000000a00 */
.L_x_4:
[C---:B------:R-:W-:Y:S01]  /*01a0*/  ISETP.NE.AND P0, PT, R23.reuse, RZ, PT ;  /* 0x000000ff1700720c */ /* 0x040fe20003f05270 */
[----:B-1----:R-:W-:-:S04]  /*01b0*/  IMAD.WIDE R14, R23, 0x4, R8 ;  /* 0x00000004170e7825 */ /* 0x002fc800078e0208 */
[----:B0-----:R-:W-:Y:S01]  /*01c0*/  IMAD.WIDE R20, R23, 0x4, R6 ;  /* 0x0000000417147825 */ /* 0x001fe200078e0206 */
[----:B------:R2:W-:Y:S07]  /*01d0*/  STG.E desc[UR10][R14.64], RZ ;  /* 0x000000ff0e007986 */ /* 0x0005ee000c10190a */
[----:B------:R-:W0:Y:S01]  /*01e0*/  @P0 LDC.64 R16, c[0x0][0x398] ;  /* 0x0000e600ff100b82 */ /* 0x000e220000000a00 */
[----:B------:R-:W-:Y:S01]  /*01f0*/  @P0 IMAD.MOV.U32 R25, RZ, RZ, -0x1 ;  /* 0xffffffffff190424 */ /* 0x000fe200078e00ff */
[----:B------:R-:W-:-:S06]  /*0200*/  @!P0 MOV R27, 0x1 ;  /* 0x00000001001b8802 */ /* 0x000fcc0000000f00 */
[----:B------:R-:W1:Y:S08]  /*0210*/  @P0 LDC.64 R18, c[0x0][0x3a0] ;  /* 0x0000e800ff120b82 */ /* 0x000e700000000a00 */
[----:B------:R-:W3:Y:S08]  /*0220*/  @!P0 LDC.64 R12, c[0x0][0x398] ;  /* 0x0000e600ff0c8b82 */ /* 0x000ef00000000a00 */
[----:B------:R-:W4:Y:S01]  /*0230*/  @!P0 LDC.64 R10, c[0x0][0x3a0] ;  /* 0x0000e800ff0a8b82 */ /* 0x000f220000000a00 */
[----:B0-----:R-:W-:-:S05]  /*0240*/  @P0 IMAD.WIDE R16, R23, 0x4, R16 ;  /* 0x0000000417100825 */ /* 0x001fca00078e0210 */
[----:B------:R2:W-:Y:S01]  /*0250*/  @P0 STG.E desc[UR10][R16.64], R25 ;  /* 0x0000001910000986 */ /* 0x0005e2000c10190a */
[----:B-1----:R-:W-:-:S04]  /*0260*/  @P0 IMAD.WIDE R18, R23, 0x4, R18 ;  /* 0x0000000417120825 */ /* 0x002fc800078e0212 */
[----:B------:R-:W-:Y:S01]  /*0270*/  IMAD.IADD R23, R23, 0x1, R5 ;  /* 0x0000000117177824 */ /* 0x000fe200078e0205 */
[----:B------:R2:W-:Y:S04]  /*0280*/  @P0 STG.E desc[UR10][R18.64], RZ ;  /* 0x000000ff12000986 */ /* 0x0005e8000c10190a */
[----:B---3--:R2:W-:Y:S04]  /*0290*/  @!P0 STG.E desc[UR10][R12.64], RZ ;  /* 0x000000ff0c008986 */ /* 0x0085e8000c10190a */
[----:B----4-:R2:W-:Y:S01]  /*02a0*/  @!P0 STG.E desc[UR10][R10.64], R27 ;  /* 0x0000001b0a008986 */ /* 0x0105e2000c10190a */
[----:B------:R-:W-:-:S03]  /*02b0*/  ISETP.GE.AND P0, PT, R23, UR6, PT ;  /* 0x0000000617007c0c */ /* 0x000fc6000bf06270 */
[----:B------:R2:W-:Y:S10]  /*02c0*/  STG.E desc[UR10][R20.64], RZ ;  /* 0x000000ff14007986 */ /* 0x0005f4000c10190a */
[----:B--2---:R-:W-:Y:S05]  /*02d0*/  @!P0 BRA `(.L_x_4) ;  /* 0xfffffffc00b08947 */ /* 0x004fea000383ffff */
[----:B------:R-:W-:Y:S05]  /*02e0*/  BSYNC.RECONVERGENT B1 ;  /* 0x0000000000017941 */ /* 0x000fea0003800200 */
.L_x_3:
[----:B------:R-:W-:Y:S05]  /*02f0*/  BRA `(.L_x_1) ;  /* 0x00000000005c7947 */ /* 0x000fea0003800000 */
.L_x_2:
[----:B------:R-:W0:Y:S01]  /*0300*/  LDC.64 R8, c[0x0][0x398] ;  /* 0x0000e600ff087b82 */ /* 0x000e220000000a00 */
[----:B------:R-:W-:-:S07]  /*0310*/  MOV R19, R3 ;  /* 0x0000000300137202 */ /* 0x000fce0000000f00 */
[----:B------:R-:W1:Y:S08]  /*0320*/  LDC.64 R10, c[0x0][0x3a0] ;  /* 0x0000e800ff0a7b82 */ /* 0x000e700000000a00 */
[----:B------:R-:W2:Y:S08]  /*0330*/  LDC R0, c[0x0][0x3d8] ;  /* 0x0000f600ff007b82 */ /* 0x000eb00000000800 */
[----:B------:R-:W3:Y:S01]  /*0340*/  LDC.64 R6, c[0x0][0x3a8] ;  /* 0x0000ea00ff067b82 */ /* 0x000ee20000000a00 */
[----:B0-----:R-:W-:-:S04]  /*0350*/  IMAD.WIDE R8, R4, 0x4, R8 ;  /* 0x0000000404087825 */ /* 0x001fc800078e0208 */
[----:B-1----:R-:W-:-:S07]  /*0360*/  IMAD.WIDE R10, R4, 0x4, R10 ;  /* 0x00000004040a7825 */ /* 0x002fce00078e020a */
.L_x_5:
[C---:B------:R-:W-:Y:S01]  /*0370*/  ISETP.NE.AND P0, PT, R19.reuse, R4, PT ;  /* 0x000000041300720c */ /* 0x040fe20003f05270 */
[----:B---3--:R-:W-:-:S12]  /*0380*/  IMAD.WIDE R16, R19, 0x4, R6 ;  /* 0x0000000413107825 */ /* 0x008fd800078e0206 */
[----:B------:R-:W0:Y:S01]  /*0390*/  @P0 LDC.64 R12, c[0x0][0x398] ;  /* 0x0000e600ff0c0b82 */ /* 0x000e220000000a00 */
[----:B------:R-:W-:Y:S01]  /*03a0*/  @!P0 IMAD.MOV.U32 R21, RZ, RZ, 0x1 ;  /* 0x00000001ff158424 */ /* 0x000fe200078e00ff */
[----:B------:R-:W-:Y:S01]  /*03b0*/  @P0 MOV R23, 0xffffffff ;  /* 0xffffffff00170802 */ /* 0x000fe20000000f00 */
[----:B------:R1:W-:Y:S04]  /*03c0*/  @!P0 STG.E desc[UR10][R8.64], RZ ;  /* 0x000000ff08008986 */ /* 0x0003e8000c10190a */
[----:B------:R1:W-:Y:S01]  /*03d0*/  @!P0 STG.E desc[UR10][R10.64], R21 ;  /* 0x000000150a008986 */ /* 0x0003e2000c10190a */
[----:B------:R-:W3:Y:S01]  /*03e0*/  @P0 LDC.64 R14, c[0x0][0x3a0] ;  /* 0x0000e800ff0e0b82 */ /* 0x000ee20000000a00 */
[----:B0-----:R-:W-:-:S05]  /*03f0*/  @P0 IMAD.WIDE R12, R19, 0x4, R12 ;  /* 0x00000004130c0825 */ /* 0x001fca00078e020c */
[----:B------:R1:W-:Y:S01]  /*0400*/  @P0 STG.E desc[UR10][R12.64], R23 ;  /* 0x000000170c000986 */ /* 0x0003e2000c10190a */
[----:B---3--:R-:W-:-:S04]  /*0410*/  @P0 IMAD.WIDE R14, R19, 0x4, R14 ;  /* 0x00000004130e0825 */ /* 0x008fc800078e020e */
[----:B------:R-:W-:Y:S01]  /*0420*/  IMAD.IADD R19, R19, 0x1, R5 ;  /* 0x0000000113137824 */ /* 0x000fe200078e0205 */
[----:B------:R1:W-:Y:S04]  /*0430*/  @P0 STG.E desc[UR10][R14.64], RZ ;  /* 0x000000ff0e000986 */ /* 0x0003e8000c10190a */
[----:B------:R1:W-:Y:S01]  /*0440*/  STG.E desc[UR10][R16.64], RZ ;  /* 0x000000ff10007986 */ /* 0x0003e2000c10190a */
[----:B--2---:R-:W-:-:S13]  /*0450*/  ISETP.GE.AND P0, PT, R19, R0, PT ;  /* 0x000000001300720c */ /* 0x004fda0003f06270 */
[----:B-1----:R-:W-:Y:S05]  /*0460*/  @!P0 BRA `(.L_x_5) ;  /* 0xfffffffc00c08947 */ /* 0x002fea000383ffff */
.L_x_1:
[----:B------:R-:W-:Y:S05]  /*0470*/  BSYNC.RECONVERGENT B0 ;  /* 0x0000000000007941 */ /* 0x000fea0003800200 */
.L_x_0:
[----:B------:R-:W-:Y:S01]  /*0480*/  ISETP.NE.AND P0, PT, R3, RZ, PT ;  /* 0x000000ff0300720c */ /* 0x000fe20003f05270 */
[----:B------:R-:W-:-:S12]  /*0490*/  BSSY.RECONVERGENT B0, `(.L_x_6) ;  /* 0x0000014000007945 */ /* 0x000fd80003800200 */
[----:B------:R-:W-:Y:S05]  /*04a0*/  @P0 BRA `(.L_x_7) ;  /* 0x0000000000480947 */ /* 0x000fea0003800000 */
[----:B------:R-:W0:Y:S01]  /*04b0*/  S2UR UR5, SR_CgaCtaId ;  /* 0x00000000000579c3 */ /* 0x000e220000008800 */
[----:B------:R-:W-:Y:S01]  /*04c0*/  UMOV UR4, 0x400 ;  /* 0x0000040000047882 */ /* 0x000fe20000000000 */
[----:B------:R-:W-:Y:S02]  /*04d0*/  HFMA2 R12, -RZ, RZ, 0, 5.9604644775390625e-08 ;  /* 0x00000001ff0c7431 */ /* 0x000fe400000001ff */
[----:B------:R-:W-:Y:S01]  /*04e0*/  IMAD.MOV.U32 R15, RZ, RZ, 0x2 ;  /* 0x00000002ff0f7424 */ /* 0x000fe200078e00ff */
[----:B------:R-:W-:Y:S01]  /*04f0*/  MOV R14, 0x1 ;  /* 0x00000001000e7802 */ /* 0x000fe20000000f00 */
[----:B------:R-:W-:Y:S02]  /*0500*/  IMAD.MOV.U32 R13, RZ, RZ, RZ ;  /* 0x000000ffff0d7224 */ /* 0x000fe400078e00ff */
[----:B------:R-:W1:Y:S08]  /*0510*/  LDC.64 R4, c[0x0][0x3b0] ;  /* 0x0000ec00ff047b82 */ /* 0x000e700000000a00 */
[----:B------:R-:W2:Y:S01]  /*0520*/  LDC.64 R6, c[0x0][0x3c0] ;  /* 0x0000f000ff067b82 */ /* 0x000ea20000000a00 */
[----:B0-----:R-:W-:-:S07]  /*0530*/  ULEA UR4, UR5, UR4, 0x18 ;  /* 0x0000000405047291 */ /* 0x001fce000f8ec0ff */
[----:B------:R-:W0:Y:S02]  /*0540*/  LDC.64 R8, c[0x0][0x3c8] ;  /* 0x0000f200ff087b82 */ /* 0x000e240000000a00 */
[----:B------:R-:W1:Y:S04]  /*0550*/  LDS R11, [UR4] ;  /* 0x00000004ff0b7984 */ /* 0x000e680008000800 */
[----:B------:R3:W-:Y:S04]  /*0560*/  STS.64 [UR4+0x10], R14 ;  /* 0x0000100eff007988 */ /* 0x0007e80008000a04 */
[----:B------:R3:W-:Y:S04]  /*0570*/  STS.64 [UR4+0x8], R12 ;  /* 0x0000080cff007988 */ /* 0x0007e80008000a04 */
[----:B------:R-:W-:Y:S04]  /*0580*/  STS [UR4+0x18], RZ ;  /* 0x000018ffff007988 */ /* 0x000fe80008000804 */
[----:B-1----:R3:W-:Y:S04]  /*0590*/  STG.E desc[UR10][R4.64], R11 ;  /* 0x0000000b04007986 */ /* 0x0027e8000c10190a */
[----:B--2---:R3:W-:Y:S04]  /*05a0*/  STG.E desc[UR10][R6.64], R11 ;  /* 0x0000000b06007986 */ /* 0x0047e8000c10190a */
[----:B0-----:R3:W-:Y:S04]  /*05b0*/  STG.E desc[UR10][R8.64+0x4], R12 ;  /* 0x0000040c08007986 */ /* 0x0017e8000c10190a */
[----:B------:R3:W-:Y:S02]  /*05c0*/  STG.E desc[UR10][R8.64], RZ ;  /* 0x000000ff08007986 */ /* 0x0007e4000c10190a */
.L_x_7:
[----:B------:R-:W-:Y:S05]  /*05d0*/  BSYNC.RECONVERGENT B0 ;  /* 0x0000000000007941 */ /* 0x000fea0003800200 */
.L_x_6:
[----:B------:R-:W-:Y:S06]  /*05e0*/  BAR.SYNC.DEFER_BLOCKING 0x0 ;  /* 0x0000000000007b1d */ /* 0x000fec0000010000 */
[----:B------:R-:W0:Y:S02]  /*05f0*/  LDCU UR8, c[0x0][0x360] ;  /* 0x00006c00ff0877ac */ /* 0x000e240008000800 */
.L_x_26:
[----:B-1----:R-:W1:Y:S01]  /*0600*/  S2UR UR5, SR_CgaCtaId ;  /* 0x00000000000579c3 */ /* 0x002e620000008800 */
[----:B------:R-:W-:Y:S02]  /*0610*/  UMOV UR4, 0x400 ;  /* 0x0000040000047882 */ /* 0x000fe40000000000 */
[----:B-1----:R-:W-:-:S09]  /*0620*/  ULEA UR4, UR5, UR4, 0x18 ;  /* 0x0000000405047291 */ /* 0x002fd2000f8ec0ff */
[----:B------:R-:W1:Y:S02]  /*0630*/  LDS R0, [UR4+0x8] ;  /* 0x00000804ff007984 */ /* 0x000e640008000800 */
[----:B-1----:R-:W-:-:S13]  /*0640*/  ISETP.GE.AND P0, PT, R3, R0, PT ;  /* 0x000000000300720c */ /* 0x002fda0003f06270 */
[----:B0-2-4-:R-:W-:Y:S05]  /*0650*/  @P0 BRA `(.L_x_8) ;  /* 0x0000000400080947 */ /* 0x015fea0003800000 */
[----:B------:R-:W-:-:S07]  /*0660*/  MOV R21, R3 ;  /* 0x0000000300157202 */ /* 0x000fce0000000f00 */
.L_x_16:
[----:B-123--:R-:W1:Y:S08]  /*0670*/  LDC.64 R6, c[0x0][0x3b0] ;  /* 0x0000ec00ff067b82 */ /* 0x00ee700000000a00 */
[----:B------:R-:W2:Y:S01]  /*0680*/  LDC.64 R4, c[0x0][0x388] ;  /* 0x0000e200ff047b82 */ /* 0x000ea20000000a00 */
[----:B-1----:R-:W-:-:S05]  /*0690*/  IMAD.WIDE.U32 R6, R21, 0x4, R6 ;  /* 0x0000000415067825 */ /* 0x002fca00078e0006 */
[----:B0-----:R-:W2:Y:S02]  /*06a0*/  LDG.E R19, desc[UR10][R6.64] ;  /* 0x0000000a06137981 */ /* 0x001ea4000c1e1900 */
[----:B--2---:R-:W-:-:S05]  /*06b0*/  IMAD.WIDE R4, R19, 0x4, R4 ;  /* 0x0000000413047825 */ /* 0x004fca00078e0204 */
[----:B------:R-:W2:Y:S04]  /*06c0*/  LDG.E R23, desc[UR10][R4.64] ;  /* 0x0000000a04177981 */ /* 0x000ea8000c1e1900 */
[----:B------:R-:W2:Y:S01]  /*06d0*/  LDG.E R2, desc[UR10][R4.64+0x4] ;  /* 0x0000040a04027981 */ /* 0x000ea2000c1e1900 */
[----:B0-----:R-:W-:Y:S01]  /*06e0*/  VIADD R21, R21, UR8 ;  /* 0x0000000815157c36 */ /* 0x001fe20008000000 */
[----:B------:R-:W-:Y:S04]  /*06f0*/  BSSY B0, `(.L_x_9) ;  /* 0x0000037000007945 */ /* 0x000fe80003800000 */
[----:B------:R-:W-:-:S02]  /*0700*/  ISETP.GE.AND P0, PT, R21, R0, PT ;  /* 0x000000001500720c */ /* 0x000fc40003f06270 */
[----:B--2---:R-:W-:-:S13]  /*0710*/  ISETP.GE.AND P1, PT, R23, R2, PT ;  /* 0x000000021700720c */ /* 0x004fda0003f26270 */
[----:B------:R-:W-:Y:S05]  /*0720*/  @P1 BRA `(.L_x_10) ;  /* 0x0000000000cc1947 */ /* 0x000fea0003800000 */
[----:B------:R-:W0:Y:S08]  /*0730*/  LDC.64 R14, c[0x0][0x398] ;  /* 0x0000e600ff0e7b82 */ /* 0x000e300000000a00 */
[----:B------:R-:W1:Y:S08]  /*0740*/  LDC.64 R16, c[0x0][0x3a0] ;  /* 0x0000e800ff107b82 */ /* 0x000e700000000a00 */
[----:B------:R-:W2:Y:S08]  /*0750*/  LDC.64 R6, c[0x0][0x3a0] ;  /* 0x0000e800ff067b82 */ /* 0x000eb00000000a00 */
[----:B------:R-:W3:Y:S01]  /*0760*/  LDC.64 R8, c[0x0][0x390] ;  /* 0x0000e400ff087b82 */ /* 0x000ee20000000a00 */
[----:B0-----:R-:W-:-:S07]  /*0770*/  IMAD.WIDE R14, R19, 0x4, R14 ;  /* 0x00000004130e7825 */ /* 0x001fce00078e020e */
[----:B------:R-:W0:Y:S01]  /*0780*/  LDC.64 R10, c[0x0][0x398] ;  /* 0x0000e600ff0a7b82 */ /* 0x000e220000000a00 */
[----:B-1----:R-:W-:-:S07]  /*0790*/  IMAD.WIDE R16, R19, 0x4, R16 ;  /* 0x0000000413107825 */ /* 0x002fce00078e0210 */
[----:B------:R-:W1:Y:S02]  /*07a0*/  LDC.64 R12, c[0x0][0x3b8] ;  /* 0x0000ee00ff0c7b82 */ /* 0x000e640000000a00 */
.L_x_15:
[----:B---3--:R-:W-:Y:S01]  /*07b0*/  IMAD.WIDE R26, R23, 0x4, R8 ;  /* 0x00000004171a7825 */ /* 0x008fe200078e0208 */
[----:B0-----:R-:W3:Y:S05]  /*07c0*/  LDG.E R25, desc[UR10][R14.64] ;  /* 0x0000000a0e197981 */ /* 0x001eea000c1e1900 */
[----:B------:R-:W0:Y:S01]  /*07d0*/  LDG.E R27, desc[UR10][R26.64] ;  /* 0x0000000a1a1b7981 */ /* 0x000e22000c1e1900 */
[----:B------:R-:W-:Y:S01]  /*07e0*/  MOV R24, 0xffffffff ;  /* 0xffffffff00187802 */ /* 0x000fe20000000f00 */
[----:B------:R-:W-:Y:S05]  /*07f0*/  YIELD ;  /* 0x0000000000007946 */ /* 0x000fea0003800000 */
[----:B---3--:R-:W-:-:S02]  /*0800*/  VIADD R25, R25, 0x1 ;  /* 0x0000000119197836 */ /* 0x008fc40000000000 */
[----:B0-----:R-:W-:-:S05]  /*0810*/  IMAD.WIDE R18, R27, 0x4, R10 ;  /* 0x000000041b127825 */ /* 0x001fca00078e020a */
[----:B------:R-:W3:Y:S01]  /*0820*/  ATOMG.E.CAS.STRONG.GPU PT, R24, [R18], R24, R25 ;  /* 0x00000018121873a9 */ /* 0x000ee200001ee119 */
[----:B------:R-:W-:Y:S01]  /*0830*/  BSSY.RECONVERGENT B1, `(.L_x_11) ;  /* 0x0000014000017945 */ /* 0x000fe20003800200 */
[----:B---3--:R-:W-:-:S13]  /*0840*/  ISETP.GT.AND P1, PT, R24, -0x1, PT ;  /* 0xffffffff1800780c */ /* 0x008fda0003f24270 */
[----:B------:R-:W-:Y:S05]  /*0850*/  @P1 BRA `(.L_x_12) ;  /* 0x0000000000441947 */ /* 0x000fea0003800000 */
[----:B------:R-:W0:Y:S01]  /*0860*/  S2R R25, SR_LANEID ;  /* 0x0000000000197919 */ /* 0x000e220000000000 */
[----:B------:R-:W3:Y:S01]  /*0870*/  S2UR UR5, SR_CgaCtaId ;  /* 0x00000000000579c3 */ /* 0x000ee20000008800 */
[----:B------:R-:W-:Y:S01]  /*0880*/  VOTEU.ANY UR6, UPT, PT ;  /* 0x0000000000067886 */ /* 0x000fe200038e0100 */
[----:B------:R-:W-:Y:S01]  /*0890*/  UMOV UR4, 0x400 ;  /* 0x0000040000047882 */ /* 0x000fe20000000000 */
[----:B------:R-:W0:Y:S01]  /*08a0*/  FLO.U32 R20, UR6 ;  /* 0x0000000600147d00 */ /* 0x000e2200080e0000 */
[----:B------:R-:W-:Y:S01]  /*08b0*/  UIADD3 UR4, UPT, UPT, UR4, 0xc, URZ ;  /* 0x0000000c04047890 */ /* 0x000fe2000fffe0ff */
[----:B------:R-:W4:Y:S06]  /*08c0*/  S2R R22, SR_LTMASK ;  /* 0x0000000000167919 */ /* 0x000f2c0000003900 */
[----:B------:R-:W5:Y:S01]  /*08d0*/  POPC R2, UR6 ;  /* 0x0000000600027d09 */ /* 0x000f620008000000 */
[----:B---3--:R-:W-:Y:S01]  /*08e0*/  ULEA UR4, UR5, UR4, 0x18 ;  /* 0x0000000405047291 */ /* 0x008fe2000f8ec0ff */
[----:B0-----:R-:W-:-:S02]  /*08f0*/  ISETP.EQ.U32.AND P1, PT, R20, R25, PT ;  /* 0x000000191400720c */ /* 0x001fc40003f22070 */
[----:B----4-:R-:W-:-:S06]  /*0900*/  LOP3.LUT R22, R22, UR6, RZ, 0xc0, !PT ;  /* 0x0000000616167c12 */ /* 0x010fcc000f8ec0ff */
[----:B------:R-:W0:Y:S05]  /*0910*/  POPC R22, R22 ;  /* 0x0000001600167309 */ /* 0x000e2a0000000000 */
[----:B-----5:R-:W3:Y:S04]  /*0920*/  @P1 ATOMS.ADD R29, [UR4], R2 ;  /* 0x00000002ff1d198c */ /* 0x020ee80008000004 */
[----:B---3--:R-:W0:Y:S02]  /*0930*/  SHFL.IDX PT, R25, R29, R20, 0x1f ;  /* 0x00001f141d197589 */ /* 0x008e2400000e0000 */
[----:B0-----:R-:W-:-:S05]  /*0940*/  IADD3 R25, PT, PT, R25, R22, RZ ;  /* 0x0000001619197210 */ /* 0x001fca0007ffe0ff */
[----:B-1----:R-:W-:-:S05]  /*0950*/  IMAD.WIDE R24, R25, 0x4, R12 ;  /* 0x0000000419187825 */ /* 0x002fca00078e020c */
[----:B------:R0:W-:Y:S02]  /*0960*/  STG.E desc[UR10][R24.64], R27 ;  /* 0x0000001b18007986 */ /* 0x0001e4000c10190a */
.L_x_12:
[----:B------:R-:W-:Y:S05]  /*0970*/  BSYNC.RECONVERGENT B1 ;  /* 0x0000000000017941 */ /* 0x000fea0003800200 */
.L_x_11:
[----:B------:R-:W0:Y:S04]  /*0980*/  LDG.E R2, desc[UR10][R14.64] ;  /* 0x0000000a0e027981 */ /* 0x000e28000c1e1900 */
[----:B------:R-:W3:Y:S01]  /*0990*/  LDG.E R18, desc[UR10][R18.64] ;  /* 0x0000000a12127981 */ /* 0x000ee2000c1e1900 */
[----:B------:R-:W-:Y:S01]  /*09a0*/  BSSY.RECONVERGENT B1, `(.L_x_13) ;  /* 0x0000007000017945 */ /* 0x000fe20003800200 */
[----:B0-----:R-:W-:-:S05]  /*09b0*/  VIADD R25, R2, 0x1 ;  /* 0x0000000102197836 */ /* 0x001fca0000000000 */
[----:B---3--:R-:W-:-:S13]  /*09c0*/  ISETP.NE.AND P1, PT, R18, R25, PT ;  /* 0x000000191200720c */ /* 0x008fda0003f25270 */
[----:B------:R-:W-:Y:S05]  /*09d0*/  @P1 BRA `(.L_x_14) ;  /* 0x00000000000c1947 */ /* 0x000fea0003800000 */
[----:B------:R-:W3:Y:S01]  /*09e0*/  LDG.E R25, desc[UR10][R16.64] ;  /* 0x0000000a10197981 */ /* 0x000ee2000c1e1900 */
[----:B--2---:R-:W-:-:S05]  /*09f0*/  IMAD.WIDE R18, R27, 0x4, R6 ;  /* 0x000000041b127825 */ /* 0x004fca00078e0206 */
[----:B---3--:R0:W-:Y:S02]  /*0a00*/  REDG.E.ADD.STRONG.GPU desc[UR10][R18.64], R25 ;  /* 0x000000191200798e */ /* 0x0081e4000c12e10a */
.L_x_14:
[----:B------:R-:W-:Y:S05]  /*0a10*/  BSYNC.RECONVERGENT B1 ;  /* 0x0000000000017941 */ /* 0x000fea0003800200 */
.L_x_13:
[----:B------:R-:W3:Y:S01]  /*0a20*/  LDG.E R2, desc[UR10][R4.64+0x4] ;  /* 0x0000040a04027981 */ /* 0x000ee2000c1e1900 */
[----:B------:R-:W-:-:S04]  /*0a30*/  IADD3 R23, PT, PT, R23, 0x1, RZ ;  /* 0x0000000117177810 */ /* 0x000fc80007ffe0ff */
[----:B---3--:R-:W-:-:S13]  /*0a40*/  ISETP.GE.AND P1, PT, R23, R2, PT ;  /* 0x000000021700720c */ /* 0x008fda0003f26270 */
[----:B------:R-:W-:Y:S05]  /*0a50*/  @!P1 BRA `(.L_x_15) ;  /* 0xfffffffc00549947 */ /* 0x000fea000383ffff */
.L_x_10:
[----:B------:R-:W-:Y:S05]  /*0a60*/  BSYNC B0 ;  /* 0x0000000000007941 */ /* 0x000fea0003800000 */
.L_x_9:
[----:B------:R-:W-:Y:S05]  /*0a70*/  @!P0 BRA `(.L_x_16) ;  /* 0xfffffff800fc8947 */ /* 0x000fea000383ffff */
.L_x_8:
[----:B------:R-:W-:Y:S05]  /*0a80*/  WARPSYNC.ALL ;  /* 0x0000000000007948 */ /* 0x000fea0003800000 */
[----:B------:R-:W4:Y:S08]  /*0a90*/  S2UR UR5, SR_CgaCtaId ;  /* 0x00000000000579c3 */ /* 0x000f300000008800 */
[----:B------:R-:W-:Y:S06]  /*0aa0*/  BAR.SYNC.DEFER_BLOCKING 0x0 ;  /* 0x0000000000007b1d */ /* 0x000fec0000010000 */
[----:B------:R-:W-:-:S02]  /*0ab0*/  UMOV UR4, 0x400 ;  /* 0x0000040000047882 */ /* 0x000fc40000000000 */
[----:B----4-:R-:W-:-:S09]  /*0ac0*/  ULEA UR6, UR5, UR4, 0x18 ;  /* 0x0000000405067291 */ /* 0x010fd2000f8ec0ff */
[----:B------:R-:W4:Y:S02]  /*0ad0*/  LDS R0, [UR6+0xc] ;  /* 0x00000c06ff007984 */ /* 0x000f240008000800 */
[----:B----4-:R-:W-:-:S13]  /*0ae0*/  ISETP.NE.AND P0, PT, R0, RZ, PT ;  /* 0x000000ff0000720c */ /* 0x010fda0003f05270 */
[----:B------:R-:W-:Y:S05]  /*0af0*/  @P0 BRA `(.L_x_17) ;  /* 0x0000000000380947 */ /* 0x000fea0003800000 */
[----:B------:R-:W-:Y:S01]  /*0b00*/  ISETP.NE.AND P1, PT, R3, RZ, PT ;  /* 0x000000ff0300720c */ /* 0x000fe20003f25270 */
[----:B------:R-:W-:-:S12]  /*0b10*/  BSSY.RECONVERGENT B0, `(.L_x_18) ;  /* 0x000000a000007945 */ /* 0x000fd80003800200 */
[----:B------:R-:W-:Y:S05]  /*0b20*/  @P1 BRA `(.L_x_19) ;  /* 0x0000000000201947 */ /* 0x000fea0003800000 */
[----:B--23--:R-:W2:Y:S01]  /*0b30*/  LDS R7, [UR6+0x10] ;  /* 0x00001006ff077984 */ /* 0x00cea20008000800 */
[----:B------:R-:W2:Y:S02]  /*0b40*/  LDC.64 R4, c[0x0][0x3c0] ;  /* 0x0000f000ff047b82 */ /* 0x000ea40000000a00 */
[----:B--2---:R-:W-:-:S06]  /*0b50*/  IMAD.WIDE R4, R7, 0x4, R4 ;  /* 0x0000000407047825 */ /* 0x004fcc00078e0204 */
[----:B------:R-:W2:Y:S01]  /*0b60*/  LDC.64 R6, c[0x0][0x398] ;  /* 0x0000e600ff067b82 */ /* 0x000ea20000000a00 */
[----:B------:R-:W2:Y:S02]  /*0b70*/  LDG.E R5, desc[UR10][R4.64+-0x4] ;  /* 0xfffffc0a04057981 */ /* 0x000ea4000c1e1900 */
[----:B--2---:R-:W-:-:S06]  /*0b80*/  IMAD.WIDE R6, R5, 0x4, R6 ;  /* 0x0000000405067825 */ /* 0x004fcc00078e0206 */
[----:B------:R-:W2:Y:S04]  /*0b90*/  LDG.E R6, desc[UR10][R6.64] ;  /* 0x0000000a06067981 */ /* 0x000ea8000c1e1900 */
[----:B--2---:R4:W-:Y:S02]  /*0ba0*/  STS [UR6+0x18], R6 ;  /* 0x00001806ff007988 */ /* 0x0049e40008000806 */
.L_x_19:
[----:B0-----:R-:W-:Y:S05]  /*0bb0*/  BSYNC.RECONVERGENT B0 ;  /* 0x0000000000007941 */ /* 0x001fea0003800200 */
.L_x_18:
[----:B------:R-:W-:Y:S06]  /*0bc0*/  BAR.SYNC.DEFER_BLOCKING 0x0 ;  /* 0x0000000000007b1d */ /* 0x000fec0000010000 */
[----:B------:R-:W0:Y:S02]  /*0bd0*/  LDS R0, [UR6+0xc] ;  /* 0x00000c06ff007984 */ /* 0x000e240008000800 */
.L_x_17:
[----:B0-----:R-:W-:-:S13]  /*0be0*/  ISETP.NE.AND P1, PT, R0, RZ, PT ;  /* 0x000000ff0000720c */ /* 0x001fda0003f25270 */
[----:B------:R-:W-:Y:S05]  /*0bf0*/  @!P1 BRA `(.L_x_20) ;  /* 0x00000000009c9947 */ /* 0x000fea0003800000 */
[C---:B------:R-:W-:Y:S01]  /*0c00*/  ISETP.GE.AND P1, PT, R3.reuse, R0, PT ;  /* 0x000000000300720c */ /* 0x040fe20003f26270 */
[----:B------:R-:W-:Y:S01]  /*0c10*/  BSSY.RECONVERGENT B0, `(.L_x_21) ;  /* 0x0000012000007945 */ /* 0x000fe20003800200 */
[----:B------:R-:W-:-:S11]  /*0c20*/  ISETP.NE.AND P2, PT, R3, RZ, PT ;  /* 0x000000ff0300720c */ /* 0x000fd60003f45270 */
[----:B------:R-:W-:Y:S05]  /*0c30*/  @P1 BRA `(.L_x_22) ;  /* 0x00000000003c1947 */ /* 0x000fea0003800000 */
[----:B------:R-:W0:Y:S01]  /*0c40*/  LDS R2, [UR6+0x10] ;  /* 0x00001006ff027984 */ /* 0x000e220008000800 */
[----:B---3--:R-:W3:Y:S01]  /*0c50*/  LDC.64 R14, c[0x0][0x3c0] ;  /* 0x0000f000ff0e7b82 */ /* 0x008ee20000000a00 */
[----:B------:R-:W-:-:S07]  /*0c60*/  IMAD.MOV.U32 R17, RZ, RZ, R3 ;  /* 0x000000ffff117224 */ /* 0x000fce00078e0003 */
[----:B-1----:R-:W1:Y:S08]  /*0c70*/  LDC.64 R12, c[0x0][0x3b0] ;  /* 0x0000ec00ff0c7b82 */ /* 0x002e700000000a00 */
[----:B------:R-:W0:Y:S02]  /*0c80*/  LDC.64 R10, c[0x0][0x3b8] ;  /* 0x0000ee00ff0a7b82 */ /* 0x000e240000000a00 */
.L_x_23:
[----:B0-----:R-:W-:-:S06]  /*0c90*/  IMAD.WIDE.U32 R4, R17, 0x4, R10 ;  /* 0x0000000411047825 */ /* 0x001fcc00078e000a */
[----:B------:R-:W5:Y:S01]  /*0ca0*/  LDG.E R5, desc[UR10][R4.64] ;  /* 0x0000000a04057981 */ /* 0x000f62000c1e1900 */
[----:B------:R-:W-:Y:S01]  /*0cb0*/  IADD3 R9, PT, PT, R2, R17, RZ ;  /* 0x0000001102097210 */ /* 0x000fe20007ffe0ff */
[----:B-12-4-:R-:W-:-:S04]  /*0cc0*/  IMAD.WIDE.U32 R6, R17, 0x4, R12 ;  /* 0x0000000411067825 */ /* 0x016fc800078e000c */
[----:B---3--:R-:W-:-:S04]  /*0cd0*/  IMAD.WIDE R8, R9, 0x4, R14 ;  /* 0x0000000409087825 */ /* 0x008fc800078e020e */
[----:B------:R-:W-:-:S05]  /*0ce0*/  VIADD R17, R17, UR8 ;  /* 0x0000000811117c36 */ /* 0x000fca0008000000 */
[----:B------:R-:W-:Y:S01]  /*0cf0*/  ISETP.GE.AND P1, PT, R17, R0, PT ;  /* 0x000000001100720c */ /* 0x000fe20003f26270 */
[----:B-----5:R0:W-:Y:S04]  /*0d00*/  STG.E desc[UR10][R6.64], R5 ;  /* 0x0000000506007986 */ /* 0x0201e8000c10190a */
[----:B------:R0:W-:Y:S08]  /*0d10*/  STG.E desc[UR10][R8.64], R5 ;  /* 0x0000000508007986 */ /* 0x0001f0000c10190a */
[----:B------:R-:W-:Y:S05]  /*0d20*/  @!P1 BRA `(.L_x_23) ;  /* 0xfffffffc00d89947 */ /* 0x000fea000383ffff */
.L_x_22:
[----:B------:R-:W-:Y:S05]  /*0d30*/  BSYNC.RECONVERGENT B0 ;  /* 0x0000000000007941 */ /* 0x000fea0003800200 */
.L_x_21:
[----:B------:R-:W-:Y:S06]  /*0d40*/  BAR.SYNC.DEFER_BLOCKING 0x0 ;  /* 0x0000000000007b1d */ /* 0x000fec0000010000 */
[----:B------:R-:W-:Y:S04]  /*0d50*/  BSSY.RECONVERGENT B0, `(.L_x_24) ;  /* 0x0000010000007945 */ /* 0x000fe80003800200 */
[----:B------:R-:W-:Y:S05]  /*0d60*/  @P2 BRA `(.L_x_25) ;  /* 0x0000000000382947 */ /* 0x000fea0003800000 */
[----:B0-23--:R-:W0:Y:S01]  /*0d70*/  LDS R7, [UR6+0x14] ;  /* 0x00001406ff077984 */ /* 0x00de220008000800 */
[----:B------:R-:W0:Y:S03]  /*0d80*/  LDC.64 R4, c[0x0][0x3c8] ;  /* 0x0000f200ff047b82 */ /* 0x000e260000000a00 */
[----:B------:R-:W-:Y:S04]  /*0d90*/  LDS R9, [UR6+0xc] ;  /* 0x00000c06ff097984 */ /* 0x000fe80008000800 */
[----:B----4-:R-:W2:Y:S01]  /*0da0*/  LDS R6, [UR6+0x10] ;  /* 0x00001006ff067984 */ /* 0x010ea20008000800 */
[----:B0-----:R-:W-:-:S05]  /*0db0*/  IMAD.WIDE R4, R7, 0x4, R4 ;  /* 0x0000000407047825 */ /* 0x001fca00078e0204 */
[----:B------:R-:W3:Y:S01]  /*0dc0*/  LDG.E R0, desc[UR10][R4.64+-0x4] ;  /* 0xfffffc0a04007981 */ /* 0x000ee2000c1e1900 */
[----:B------:R-:W-:Y:S02]  /*0dd0*/  IADD3 R2, PT, PT, R7, 0x1, RZ ;  /* 0x0000000107027810 */ /* 0x000fe40007ffe0ff */
[----:B--2---:R-:W-:Y:S01]  /*0de0*/  IADD3 R6, PT, PT, R9, R6, RZ ;  /* 0x0000000609067210 */ /* 0x004fe20007ffe0ff */
[----:B------:R0:W-:Y:S04]  /*0df0*/  STS [UR6+0x8], R9 ;  /* 0x00000809ff007988 */ /* 0x0001e80008000806 */
[----:B------:R0:W-:Y:S04]  /*0e00*/  STS [UR6+0x14], R2 ;  /* 0x00001402ff007988 */ /* 0x0001e80008000806 */
[----:B------:R0:W-:Y:S04]  /*0e10*/  STS [UR6+0x10], R6 ;  /* 0x00001006ff007988 */ /* 0x0001e80008000806 */
[----:B------:R-:W-:Y:S01]  /*0e20*/  STS [UR6+0xc], RZ ;  /* 0x00000cffff007988 */ /* 0x000fe20008000806 */
[----:B---3--:R-:W-:-:S05]  /*0e30*/  IMAD.IADD R7, R0, 0x1, R9 ;  /* 0x0000000100077824 */ /* 0x008fca00078e0209 */
[----:B------:R0:W-:Y:S02]  /*0e40*/  STG.E desc[UR10][R4.64], R7 ;  /* 0x0000000704007986 */ /* 0x0001e4000c10190a */
.L_x_25:
[----:B------:R-:W-:Y:S05]  /*0e50*/  BSYNC.RECONVERGENT B0 ;  /* 0x0000000000007941 */ /* 0x000fea0003800200 */
.L_x_24:
[----:B------:R-:W-:Y:S06]  /*0e60*/  BAR.SYNC.DEFER_BLOCKING 0x0 ;  /* 0x0000000000007b1d */ /* 0x000fec0000010000 */
.L_x_20:
[----:B------:R-:W-:Y:S05]  /*0e70*/  @P0 BRA `(.L_x_26) ;  /* 0xfffffff400e00947 */ /* 0x000fea000383ffff */
[----:B------:R-:W-:Y:S06]  /*0e80*/  BAR.SYNC.DEFER_BLOCKING 0x0 ;  /* 0x0000000000007b1d */ /* 0x000fec0000010000 */
[----:B------:R-:W5:Y:S02]  /*0e90*/  LDS R0, [UR6+0x18] ;  /* 0x00001806ff007984 */ /* 0x000f640008000800 */
[----:B-----5:R-:W-:-:S13]  /*0ea0*/  ISETP.GE.AND P0, PT, R0, 0x1, PT ;  /* 0x000000010000780c */ /* 0x020fda0003f06270 */
[----:B------:R-:W-:Y:S05]  /*0eb0*/  @!P0 BRA `(.L_x_27) ;  /* 0x00000020009c8947 */ /* 0x000fea0003800000 */
[----:B------:R-:W5:Y:S02]  /*0ec0*/  LDCU.64 UR4, c[0x0][0x390] ;  /* 0x00007200ff0477ac */ /* 0x000f640008000a00 */
[----:B-----5:R-:W-:-:S04]  /*0ed0*/  UIADD3 UR4, UP0, UPT, UR4, 0x10, URZ ;  /* 0x0000001004047890 */ /* 0x020fc8000ff1e0ff */
[----:B------:R-:W-:-:S12]  /*0ee0*/  UIADD3.X UR5, UPT, UPT, URZ, UR5, URZ, UP0, !UPT ;  /* 0x00000005ff057290 */ /* 0x000fd800087fe4ff */
.L_x_98:
[----:B---3--:R-:W3:Y:S01]  /*0ef0*/  LDC.64 R10, c[0x0][0x3c8] ;  /* 0x0000f200ff0a7b82 */ /* 0x008ee20000000a00 */
[----:B0-----:R-:W0:Y:S01]  /*0f00*/  LDCU.64 UR6, c[0x0][0x3a0] ;  /* 0x00007400ff0677ac */ /* 0x001e220008000a00 */
[----:B---3--:R-:W-:-:S05]  /*0f10*/  IMAD.WIDE.U32 R10, R0, 0x4, R10 ;  /* 0x00000004000a7825 */ /* 0x008fca00078e000a */
[----:B------:R-:W3:Y:S04]  /*0f20*/  LDG.E R0, desc[UR10][R10.64] ;  /* 0x0000000a0a007981 */ /* 0x000ee8000c1e1900 */
[----:B0-----:R-:W5:Y:S01]  /*0f30*/  LDG.E R2, desc[UR10][R10.64+0x4] ;  /* 0x0000040a0a027981 */ /* 0x001f62000c1e1900 */
[----:B------:R-:W-:Y:S01]  /*0f40*/  BSSY.RECONVERGENT B1, `(.L_x_28) ;  /* 0x0000212000017945 */ /* 0x000fe20003800200 */
[----:B---3--:R-:W-:-:S05]  /*0f50*/  IMAD.IADD R5, R0, 0x1, R3 ;  /* 0x0000000100057824 */ /* 0x008fca00078e0203 */
[----:B-----5:R-:W-:-:S13]  /*0f60*/  ISETP.GE.AND P0, PT, R5, R2, PT ;  /* 0x000000020500720c */ /* 0x020fda0003f06270 */
[----:B------:R-:W-:Y:S05]  /*0f70*/  @P0 BRA `(.L_x_29) ;  /* 0x0000002000380947 */ /* 0x000fea0003800000 */
.L_x_97:
[----:B0-----:R-:W0:Y:S08]  /*0f80*/  LDC.64 R8, c[0x0][0x3c0] ;  /* 0x0000f000ff087b82 */ /* 0x001e300000000a00 */
[----:B-1----:R-:W1:Y:S01]  /*0f90*/  LDC.64 R12, c[0x0][0x388] ;  /* 0x0000e200ff0c7b82 */ /* 0x002e620000000a00 */
[----:B0-----:R-:W-:-:S05]  /*0fa0*/  IMAD.WIDE R8, R5, 0x4, R8 ;  /* 0x0000000405087825 */ /* 0x001fca00078e0208 */
[----:B--2-4-:R-:W1:Y:S02]  /*0fb0*/  LDG.E R6, desc[UR10][R8.64] ;  /* 0x0000000a08067981 */ /* 0x014e64000c1e1900 */
[----:B-1----:R-:W-:-:S05]  /*0fc0*/  IMAD.WIDE R12, R6, 0x4, R12 ;  /* 0x00000004060c7825 */ /* 0x002fca00078e020c */
[----:B------:R-:W2:Y:S04]  /*0fd0*/  LDG.E R8, desc[UR10][R12.64] ;  /* 0x0000000a0c087981 */ /* 0x000ea8000c1e1900 */
[----:B------:R-:W2:Y:S01]  /*0fe0*/  LDG.E R17, desc[UR10][R12.64+0x4] ;  /* 0x0000040a0c117981 */ /* 0x000ea2000c1e1900 */
[----:B------:R-:W-:Y:S01]  /*0ff0*/  BSSY.RECONVERGENT B0, `(.L_x_30) ;  /* 0x00001ff000007945 */ /* 0x000fe20003800200 */
[----:B------:R-:W-:Y:S01]  /*1000*/  HFMA2 R7, -RZ, RZ, 0, 0 ;  /* 0x00000000ff077431 */ /* 0x000fe200000001ff */
[----:B--2---:R-:W-:-:S13]  /*1010*/  ISETP.GE.AND P0, PT, R8, R17, PT ;  /* 0x000000110800720c */ /* 0x004fda0003f06270 */
[----:B------:R-:W-:Y:S05]  /*1020*/  @P0 BRA `(.L_x_31) ;  /* 0x0000001c00ec0947 */ /* 0x000fea0003800000 */
[----:B------:R-:W0:Y:S08]  /*1030*/  LDC.64 R14, c[0x0][0x398] ;  /* 0x0000e600ff0e7b82 */ /* 0x000e300000000a00 */
[----:B------:R-:W1:Y:S01]  /*1040*/  LDC.64 R12, c[0x0][0x3a0] ;  /* 0x0000e800ff0c7b82 */ /* 0x000e620000000a00 */
[----:B0-----:R-:W-:-:S06]  /*1050*/  IMAD.WIDE R14, R6, 0x4, R14 ;  /* 0x00000004060e7825 */ /* 0x001fcc00078e020e */
[----:B------:R-:W2:Y:S01]  /*1060*/  LDG.E R14, desc[UR10][R14.64] ;  /* 0x0000000a0e0e7981 */ /* 0x000ea2000c1e1900 */
[----:B-1----:R-:W-:-:S05]  /*1070*/  IMAD.WIDE R12, R6, 0x4, R12 ;  /* 0x00000004060c7825 */ /* 0x002fca00078e020c */
[----:B------:R-:W3:Y:S01]  /*1080*/  LDG.E R2, desc[UR10][R12.64] ;  /* 0x0000000a0c027981 */ /* 0x000ee2000c1e1900 */
[----:B------:R-:W-:-:S05]  /*1090*/  VIADDMNMX R9, R8, 0x1, R17, !PT ;  /* 0x0000000108097846 */ /* 0x000fca0007800111 */
[----:B------:R-:W-:-:S05]  /*10a0*/  IMAD.IADD R0, R8, 0x1, -R9 ;  /* 0x0000000108007824 */ /* 0x000fca00078e0a09 */
[----:B------:R-:W-:Y:S01]  /*10b0*/  ISETP.GT.U32.AND P0, PT, R0, -0x8, PT ;  /* 0xfffffff80000780c */ /* 0x000fe20003f04070 */
[----:B------:R-:W-:Y:S01]  /*10c0*/  BSSY.RECONVERGENT B4, `(.L_x_32) ;  /* 0x00000fb000047945 */ /* 0x000fe20003800200 */
[----:B------:R-:W-:Y:S01]  /*10d0*/  IADD3 R9, PT, PT, -R8, R9, RZ ;  /* 0x0000000908097210 */ /* 0x000fe20007ffe1ff */
[----:B------:R-:W-:-:S03]  /*10e0*/  IMAD.MOV.U32 R7, RZ, RZ, RZ ;  /* 0x000000ffff077224 */ /* 0x000fc600078e00ff */
[----:B------:R-:W-:Y:S02]  /*10f0*/  LOP3.LUT R18, R9, 0x7, RZ, 0xc0, !PT ;  /* 0x0000000709127812 */ /* 0x000fe400078ec0ff */
[----:B--2---:R-:W-:Y:S02]  /*1100*/  IADD3 R19, PT, PT, R14, 0x1, RZ ;  /* 0x000000010e137810 */ /* 0x004fe40007ffe0ff */
[----:B---3--:R-:W-:-:S03]  /*1110*/  I2FP.F32.S32 R2, R2 ;  /* 0x0000000200027245 */ /* 0x008fc60000201400 */
[----:B------:R-:W-:Y:S05]  /*1120*/  @P0 BRA `(.L_x_33) ;  /* 0x0000000c00d00947 */ /* 0x000fea0003800000 */
[----:B------:R-:W0:Y:S01]  /*1130*/  LDC.64 R12, c[0x0][0x3a8] ;  /* 0x0000ea00ff0c7b82 */ /* 0x000e220000000a00 */
[----:B------:R-:W-:Y:S01]  /*1140*/  LOP3.LUT R20, R9, 0xfffffff8, RZ, 0xc0, !PT ;  /* 0xfffffff809147812 */ /* 0x000fe200078ec0ff */
[----:B------:R-:W-:-:S03]  /*1150*/  IMAD.MOV.U32 R7, RZ, RZ, RZ ;  /* 0x000000ffff077224 */ /* 0x000fc600078e00ff */
[----:B------:R-:W-:-:S03]  /*1160*/  IADD3 R20, PT, PT, -R20, RZ, RZ ;  /* 0x000000ff14147210 */ /* 0x000fc60007ffe1ff */
[----:B------:R-:W1:Y:S04]  /*1170*/  LDC.64 R14, c[0x0][0x398] ;  /* 0x0000e600ff0e7b82 */ /* 0x000e680000000a00 */
.L_x_66:
[----:B------:R-:W-:Y:S01]  /*1180*/  MOV R17, UR5 ;  /* 0x0000000500117c02 */ /* 0x000fe20008000f00 */
[----:B------:R-:W-:-:S04]  /*1190*/  IMAD.U32 R16, RZ, RZ, UR4 ;  /* 0x00000004ff107e24 */ /* 0x000fc8000f8e00ff */
[----:B------:R-:W-:-:S05]  /*11a0*/  IMAD.WIDE R16, R8, 0x4, R16 ;  /* 0x0000000408107825 */ /* 0x000fca00078e0210 */
[----:B------:R-:W1:Y:S02]  /*11b0*/  LDG.E R25, desc[UR10][R16.64+-0x10] ;  /* 0xfffff00a10197981 */ /* 0x000e64000c1e1900 */
[----:B-1----:R-:W-:-:S06]  /*11c0*/  IMAD.WIDE R22, R25, 0x4, R14 ;  /* 0x0000000419167825 */ /* 0x002fcc00078e020e */
[----:B------:R-:W2:Y:S01]  /*11d0*/  LDG.E R22, desc[UR10][R22.64] ;  /* 0x0000000a16167981 */ /* 0x000ea2000c1e1900 */
[----:B------:R-:W-:Y:S01]  /*11e0*/  VIADD R20, R20, 0x8 ;  /* 0x0000000814147836 */ /* 0x000fe20000000000 */
[----:B------:R-:W-:Y:S04]  /*11f0*/  BSSY.RECONVERGENT B5, `(.L_x_34) ;  /* 0x000001a000057945 */ /* 0x000fe80003800200 */
[----:B------:R-:W-:Y:S02]  /*1200*/  ISETP.NE.AND P2, PT, R20, RZ, PT ;  /* 0x000000ff1400720c */ /* 0x000fe40003f45270 */
[----:B--2---:R-:W-:-:S13]  /*1210*/  ISETP.NE.AND P0, PT, R22, R19, PT ;  /* 0x000000131600720c */ /* 0x004fda0003f05270 */
[----:B------:R-:W-:Y:S05]  /*1220*/  @P0 BRA `(.L_x_35) ;  /* 0x0000000000580947 */ /* 0x000fea0003800000 */
[----:B------:R-:W-:Y:S02]  /*1230*/  SHF.R.S32.HI R0, RZ, 0x1f, R25 ;  /* 0x0000001fff007819 */ /* 0x000fe40000011419 */
[----:B------:R-:W-:-:S04]  /*1240*/  LEA R22, P0, R25, UR6, 0x2 ;  /* 0x0000000619167c11 */ /* 0x000fc8000f8010ff */
[----:B------:R-:W-:-:S05]  /*1250*/  LEA.HI.X R23, R25, UR7, R0, 0x2, P0 ;  /* 0x0000000719177c11 */ /* 0x000fca00080f1400 */
[----:B------:R-:W2:Y:S01]  /*1260*/  LDG.E R22, desc[UR10][R22.64] ;  /* 0x0000000a16167981 */ /* 0x000ea2000c1e1900 */
[----:B------:R-:W-:Y:S01]  /*1270*/  BSSY.RECONVERGENT B6, `(.L_x_36) ;  /* 0x000000d000067945 */ /* 0x000fe20003800200 */
[----:B--2---:R-:W-:-:S04]  /*1280*/  I2FP.F32.S32 R27, R22 ;  /* 0x00000016001b7245 */ /* 0x004fc80000201400 */
[----:B------:R-:W1:Y:S08]  /*1290*/  MUFU.RCP R0, R27 ;  /* 0x0000001b00007308 */ /* 0x000e700000001000 */
[----:B------:R-:W2:Y:S01]  /*12a0*/  FCHK P0, R2, R27 ;  /* 0x0000001b02007302 */ /* 0x000ea20000000000 */
[----:B-1----:R-:W-:-:S04]  /*12b0*/  FFMA R21, -R27, R0, 1 ;  /* 0x3f8000001b157423 */ /* 0x002fc80000000100 */
[----:B------:R-:W-:-:S04]  /*12c0*/  FFMA R21, R0, R21, R0 ;  /* 0x0000001500157223 */ /* 0x000fc80000000000 */
[----:B------:R-:W-:-:S04]  /*12d0*/  FFMA R0, R2, R21, RZ ;  /* 0x0000001502007223 */ /* 0x000fc800000000ff */
[----:B------:R-:W-:-:S04]  /*12e0*/  FFMA R4, -R27, R0, R2 ;  /* 0x000000001b047223 */ /* 0x000fc80000000102 */
[----:B------:R-:W-:Y:S01]  /*12f0*/  FFMA R0, R21, R4, R0 ;  /* 0x0000000415007223 */ /* 0x000fe20000000000 */
[----:B--2---:R-:W-:Y:S06]  /*1300*/  @!P0 BRA `(.L_x_37) ;  /* 0x00000000000c8947 */ /* 0x004fec0003800000 */
[----:B------:R-:W-:Y:S02]  /*1310*/  MOV R0, R27 ;  /* 0x0000001b00007202 */ /* 0x000fe40000000f00 */
[----:B------:R-:W-:-:S07]  /*1320*/  MOV R4, 0x1340 ;  /* 0x0000134000047802 */ /* 0x000fce0000000f00 */
[----:B0-----:R-:W-:Y:S05]  /*1330*/  CALL.REL.NOINC `($__internal_0_$__cuda_sm3x_div_rn_noftz_f32_slowpath) ;  /* 0x0000001c00d87944 */ /* 0x001fea0003c00000 */
.L_x_37:
[----:B------:R-:W-:Y:S05]  /*1340*/  BSYNC.RECONVERGENT B6 ;  /* 0x0000000000067941 */ /* 0x000fea0003800200 */
.L_x_36:
[----:B0-----:R-:W-:-:S06]  /*1350*/  IMAD.WIDE R22, R25, 0x4, R12 ;  /* 0x0000000419167825 */ /* 0x001fcc00078e020c */
[----:B------:R-:W2:Y:S02]  /*1360*/  LDG.E R22, desc[UR10][R22.64] ;  /* 0x0000000a16167981 */ /* 0x000ea4000c1e1900 */
[----:B--2---:R-:W-:-:S04]  /*1370*/  FADD R4, R22, 1 ;  /* 0x3f80000016047421 */ /* 0x004fc80000000000 */
[----:B------:R-:W-:-:S07]  /*1380*/  FFMA R7, R4, R0, R7 ;  /* 0x0000000004077223 */ /* 0x000fce0000000007 */
.L_x_35:
[----:B------:R-:W-:Y:S05]  /*1390*/  BSYNC.RECONVERGENT B5 ;  /* 0x0000000000057941 */ /* 0x000fea0003800200 */
.L_x_34:
[----:B------:R-:W2:Y:S02]  /*13a0*/  LDG.E R25, desc[UR10][R16.64+-0xc] ;  /* 0xfffff40a10197981 */ /* 0x000ea4000c1e1900 */
[----:B--2---:R-:W-:-:S06]  /*13b0*/  IMAD.WIDE R22, R25, 0x4, R14 ;  /* 0x0000000419167825 */ /* 0x004fcc00078e020e */
[----:B------:R-:W2:Y:S01]  /*13c0*/  LDG.E R22, desc[UR10][R22.64] ;  /* 0x0000000a16167981 */ /* 0x000ea2000c1e1900 */
[----:B------:R-:W-:Y:S01]  /*13d0*/  BSSY.RECONVERGENT B5, `(.L_x_38) ;  /* 0x0000019000057945 */ /* 0x000fe20003800200 */
        /* <DEDUP_REMOVED lines=16> */
[----:B------:R-:W-:Y:S01]  /*14e0*/  IMAD.MOV.U32 R0, RZ, RZ, R27 ;  /* 0x000000ffff007224 */ /* 0x000fe200078e001b */
[----:B------:R-:W-:-:S07]  /*14f0*/  MOV R4, 0x1510 ;  /* 0x0000151000047802 */ /* 0x000fce0000000f00 */
[----:B0-----:R-:W-:Y:S05]  /*1500*/  CALL.REL.NOINC `($__internal_0_$__cuda_sm3x_div_rn_noftz_f32_slowpath) ;  /* 0x0000001c00647944 */ /* 0x001fea0003c00000 */
.L_x_41:
[----:B------:R-:W-:Y:S05]  /*1510*/  BSYNC.RECONVERGENT B6 ;  /* 0x0000000000067941 */ /* 0x000fea0003800200 */
.L_x_40:
[----:B0-----:R-:W-:-:S06]  /*1520*/  IMAD.WIDE R22, R25, 0x4, R12 ;  /* 0x0000000419167825 */ /* 0x001fcc00078e020c */
[----:B------:R-:W2:Y:S02]  /*1530*/  LDG.E R22, desc[UR10][R22.64] ;  /* 0x0000000a16167981 */ /* 0x000ea4000c1e1900 */
[----:B--2---:R-:W-:-:S04]  /*1540*/  FADD R4, R22, 1 ;  /* 0x3f80000016047421 */ /* 0x004fc80000000000 */
[----:B------:R-:W-:-:S07]  /*1550*/  FFMA R7, R4, R0, R7 ;  /* 0x0000000004077223 */ /* 0x000fce0000000007 */
.L_x_39:
[----:B------:R-:W-:Y:S05]  /*1560*/  BSYNC.RECONVERGENT B5 ;  /* 0x0000000000057941 */ /* 0x000fea0003800200 */
.L_x_38:
        /* <DEDUP_REMOVED lines=23> */
.L_x_45:
[----:B------:R-:W-:Y:S05]  /*16e0*/  BSYNC.RECONVERGENT B6 ;  /* 0x0000000000067941 */ /* 0x000fea0003800200 */
.L_x_44:
[----:B0-----:R-:W-:-:S06]  /*16f0*/  IMAD.WIDE R22, R25, 0x4, R12 ;  /* 0x0000000419167825 */ /* 0x001fcc00078e020c */
[----:B------:R-:W2:Y:S02]  /*1700*/  LDG.E R22, desc[UR10][R22.64] ;  /* 0x0000000a16167981 */ /* 0x000ea4000c1e1900 */
[----:B--2---:R-:W-:-:S04]  /*1710*/  FADD R4, R22, 1 ;  /* 0x3f80000016047421 */ /* 0x004fc80000000000 */
[----:B------:R-:W-:-:S07]  /*1720*/  FFMA R7, R4, R0, R7 ;  /* 0x0000000004077223 */ /* 0x000fce0000000007 */
.L_x_43:
[----:B------:R-:W-:Y:S05]  /*1730*/  BSYNC.RECONVERGENT B5 ;  /* 0x0000000000057941 */ /* 0x000fea0003800200 */
.L_x_42:
        /* <DEDUP_REMOVED lines=23> */
.L_x_49:
[----:B------:R-:W-:Y:S05]  /*18b0*/  BSYNC.RECONVERGENT B6 ;  /* 0x0000000000067941 */ /* 0x000fea0003800200 */
.L_x_48:
[----:B0-----:R-:W-:-:S06]  /*18c0*/  IMAD.WIDE R22, R25, 0x4, R12 ;  /* 0x0000000419167825 */ /* 0x001fcc00078e020c */
[----:B------:R-:W2:Y:S02]  /*18d0*/  LDG.E R22, desc[UR10][R22.64] ;  /* 0x0000000a16167981 */ /* 0x000ea4000c1e1900 */
[----:B--2---:R-:W-:-:S04]  /*18e0*/  FADD R4, R22, 1 ;  /* 0x3f80000016047421 */ /* 0x004fc80000000000 */
[----:B------:R-:W-:-:S07]  /*18f0*/  FFMA R7, R4, R0, R7 ;  /* 0x0000000004077223 */ /* 0x000fce0000000007 */
.L_x_47:
[----:B------:R-:W-:Y:S05]  /*1900*/  BSYNC.RECONVERGENT B5 ;  /* 0x0000000000057941 */ /* 0x000fea0003800200 */
.L_x_46:
        /* <DEDUP_REMOVED lines=23> */
.L_x_53:
[----:B------:R-:W-:Y:S05]  /*1a80*/  BSYNC.RECONVERGENT B6 ;  /* 0x0000000000067941 */ /* 0x000fea0003800200 */
.L_x_52:
[----:B0-----:R-:W-:-:S06]  /*1a90*/  IMAD.WIDE R22, R25, 0x4, R12 ;  /* 0x0000000419167825 */ /* 0x001fcc00078e020c */
[----:B------:R-:W2:Y:S02]  /*1aa0*/  LDG.E R22, desc[UR10][R22.64] ;  /* 0x0000000a16167981 */ /* 0x000ea4000c1e1900 */
[----:B--2---:R-:W-:-:S04]  /*1ab0*/  FADD R4, R22, 1 ;  /* 0x3f80000016047421 */ /* 0x004fc80000000000 */
[----:B------:R-:W-:-:S07]  /*1ac0*/  FFMA R7, R4, R0, R7 ;  /* 0x0000000004077223 */ /* 0x000fce0000000007 */
.L_x_51:
[----:B------:R-:W-:Y:S05]  /*1ad0*/  BSYNC.RECONVERGENT B5 ;  /* 0x0000000000057941 */ /* 0x000fea0003800200 */
.L_x_50:
        /* <DEDUP_REMOVED lines=23> */
.L_x_57:
[----:B------:R-:W-:Y:S05]  /*1c50*/  BSYNC.RECONVERGENT B6 ;  /* 0x0000000000067941 */ /* 0x000fea0003800200 */
.L_x_56:
[----:B0-----:R-:W-:-:S06]  /*1c60*/  IMAD.WIDE R22, R25, 0x4, R12 ;  /* 0x0000000419167825 */ /* 0x001fcc00078e020c */
[----:B------:R-:W2:Y:S02]  /*1c70*/  LDG.E R22, desc[UR10][R22.64] ;  /* 0x0000000a16167981 */ /* 0x000ea4000c1e1900 */
[----:B--2---:R-:W-:-:S04]  /*1c80*/  FADD R4, R22, 1 ;  /* 0x3f80000016047421 */ /* 0x004fc80000000000 */
[----:B------:R-:W-:-:S07]  /*1c90*/  FFMA R7, R4, R0, R7 ;  /* 0x0000000004077223 */ /* 0x000fce0000000007 */
.L_x_55:
[----:B------:R-:W-:Y:S05]  /*1ca0*/  BSYNC.RECONVERGENT B5 ;  /* 0x0000000000057941 */ /* 0x000fea0003800200 */
.L_x_54:
        /* <DEDUP_REMOVED lines=23> */
.L_x_61:
[----:B------:R-:W-:Y:S05]  /*1e20*/  BSYNC.RECONVERGENT B6 ;  /* 0x0000000000067941 */ /* 0x000fea0003800200 */
.L_x_60:
[----:B0-----:R-:W-:-:S06]  /*1e30*/  IMAD.WIDE R22, R25, 0x4, R12 ;  /* 0x0000000419167825 */ /* 0x001fcc00078e020c */
[----:B------:R-:W2:Y:S02]  /*1e40*/  LDG.E R22, desc[UR10][R22.64] ;  /* 0x0000000a16167981 */ /* 0x000ea4000c1e1900 */
[----:B--2---:R-:W-:-:S04]  /*1e50*/  FADD R4, R22, 1 ;  /* 0x3f80000016047421 */ /* 0x004fc80000000000 */
[----:B------:R-:W-:-:S07]  /*1e60*/  FFMA R7, R4, R0, R7 ;  /* 0x0000000004077223 */ /* 0x000fce0000000007 */
.L_x_59:
[----:B------:R-:W-:Y:S05]  /*1e70*/  BSYNC.RECONVERGENT B5 ;  /* 0x0000000000057941 */ /* 0x000fea0003800200 */
.L_x_58:
        /* <DEDUP_REMOVED lines=23> */
.L_x_65:
[----:B------:R-:W-:Y:S05]  /*1ff0*/  BSYNC.RECONVERGENT B6 ;  /* 0x0000000000067941 */ /* 0x000fea0003800200 */
.L_x_64:
[----:B0-----:R-:W-:-:S06]  /*2000*/  IMAD.WIDE R16, R17, 0x4, R12 ;  /* 0x0000000411107825 */ /* 0x001fcc00078e020c */
[----:B------:R-:W2:Y:S02]  /*2010*/  LDG.E R16, desc[UR10][R16.64] ;  /* 0x0000000a10107981 */ /* 0x000ea4000c1e1900 */
[----:B--2---:R-:W-:-:S04]  /*2020*/  FADD R4, R16, 1 ;  /* 0x3f80000010047421 */ /* 0x004fc80000000000 */
[----:B------:R-:W-:-:S07]  /*2030*/  FFMA R7, R4, R0, R7 ;  /* 0x0000000004077223 */ /* 0x000fce0000000007 */
.L_x_63:
[----:B------:R-:W-:Y:S05]  /*2040*/  BSYNC.RECONVERGENT B5 ;  /* 0x0000000000057941 */ /* 0x000fea0003800200 */
.L_x_62:
[----:B------:R-:W-:Y:S01]  /*2050*/  IADD3 R8, PT, PT, R8, 0x8, RZ ;  /* 0x0000000808087810 */ /* 0x000fe20007ffe0ff */
[----:B------:R-:W-:Y:S06]  /*2060*/  @P2 BRA `(.L_x_66) ;  /* 0xfffffff000442947 */ /* 0x000fec000383ffff */
.L_x_33:
[----:B------:R-:W-:Y:S05]  /*2070*/  BSYNC.RECONVERGENT B4 ;  /* 0x0000000000047941 */ /* 0x000fea0003800200 */
.L_x_32:
[----:B------:R-:W-:-:S13]  /*2080*/  ISETP.NE.AND P0, PT, R18, RZ, PT ;  /* 0x000000ff1200720c */ /* 0x000fda0003f05270 */
[----:B------:R-:W-:Y:S05]  /*2090*/  @!P0 BRA `(.L_x_31) ;  /* 0x0000000c00d08947 */ /* 0x000fea0003800000 */
[----:B------:R-:W-:Y:S01]  /*20a0*/  ISETP.GE.U32.AND P0, PT, R18, 0x4, PT ;  /* 0x000000041200780c */ /* 0x000fe20003f06070 */
[----:B------:R-:W-:Y:S01]  /*20b0*/  BSSY.RECONVERGENT B4, `(.L_x_67) ;  /* 0x0000086000047945 */ /* 0x000fe20003800200 */
[----:B0-----:R-:W-:-:S11]  /*20c0*/  LOP3.LUT R13, R9, 0x3, RZ, 0xc0, !PT ;  /* 0x00000003090d7812 */ /* 0x001fd600078ec0ff */
[----:B------:R-:W-:Y:S05]  /*20d0*/  @!P0 BRA `(.L_x_68) ;  /* 0x00000008000c8947 */ /* 0x000fea0003800000 */
[----:B------:R-:W0:Y:S08]  /*20e0*/  LDC.64 R14, c[0x0][0x390] ;  /* 0x0000e400ff0e7b82 */ /* 0x000e300000000a00 */
[----:B------:R-:W1:Y:S01]  /*20f0*/  LDC.64 R16, c[0x0][0x398] ;  /* 0x0000e600ff107b82 */ /* 0x000e620000000a00 */
[----:B0-----:R-:W-:-:S05]  /*2100*/  IMAD.WIDE R14, R8, 0x4, R14 ;  /* 0x00000004080e7825 */ /* 0x001fca00078e020e */
[----:B------:R-:W1:Y:S02]  /*2110*/  LDG.E R12, desc[UR10][R14.64] ;  /* 0x0000000a0e0c7981 */ /* 0x000e64000c1e1900 */
[----:B-1----:R-:W-:-:S06]  /*2120*/  IMAD.WIDE R16, R12, 0x4, R16 ;  /* 0x000000040c107825 */ /* 0x002fcc00078e0210 */
[----:B------:R-:W2:Y:S01]  /*2130*/  LDG.E R16, desc[UR10][R16.64] ;  /* 0x0000000a10107981 */ /* 0x000ea2000c1e1900 */
[----:B------:R-:W-:Y:S01]  /*2140*/  BSSY.RECONVERGENT B5, `(.L_x_69) ;  /* 0x000001b000057945 */ /* 0x000fe20003800200 */
[----:B--2---:R-:W-:-:S13]  /*2150*/  ISETP.NE.AND P0, PT, R16, R19, PT ;  /* 0x000000131000720c */ /* 0x004fda0003f05270 */
[----:B------:R-:W-:Y:S05]  /*2160*/  @P0 BRA `(.L_x_70) ;  /* 0x0000000000600947 */ /* 0x000fea0003800000 */
[----:B------:R-:W0:Y:S01]  /*2170*/  LDCU.64 UR12, c[0x0][0x3a0] ;  /* 0x00007400ff0c77ac */ /* 0x000e220008000a00 */
[----:B------:R-:W-:Y:S02]  /*2180*/  SHF.R.S32.HI R17, RZ, 0x1f, R12 ;  /* 0x0000001fff117819 */ /* 0x000fe4000001140c */
[----:B0-----:R-:W-:-:S04]  /*2190*/  LEA R16, P0, R12, UR12, 0x2 ;  /* 0x0000000c0c107c11 */ /* 0x001fc8000f8010ff */
[----:B------:R-:W-:-:S05]  /*21a0*/  LEA.HI.X R17, R12, UR13, R17, 0x2, P0 ;  /* 0x0000000d0c117c11 */ /* 0x000fca00080f1411 */
[----:B------:R-:W2:Y:S01]  /*21b0*/  LDG.E R16, desc[UR10][R16.64] ;  /* 0x0000000a10107981 */ /* 0x000ea2000c1e1900 */
[----:B------:R-:W-:Y:S01]  /*21c0*/  BSSY.RECONVERGENT B6, `(.L_x_71) ;  /* 0x000000d000067945 */ /* 0x000fe20003800200 */
[----:B--2---:R-:W-:-:S04]  /*21d0*/  I2FP.F32.S32 R23, R16 ;  /* 0x0000001000177245 */ /* 0x004fc80000201400 */
[----:B------:R-:W0:Y:S08]  /*21e0*/  MUFU.RCP R0, R23 ;  /* 0x0000001700007308 */ /* 0x000e300000001000 */
[----:B------:R-:W1:Y:S01]  /*21f0*/  FCHK P0, R2, R23 ;  /* 0x0000001702007302 */ /* 0x000e620000000000 */
[----:B0-----:R-:W-:-:S04]  /*2200*/  FFMA R21, -R23, R0, 1 ;  /* 0x3f80000017157423 */ /* 0x001fc80000000100 */
[----:B------:R-:W-:-:S04]  /*2210*/  FFMA R21, R0, R21, R0 ;  /* 0x0000001500157223 */ /* 0x000fc80000000000 */
[----:B------:R-:W-:-:S04]  /*2220*/  FFMA R0, R2, R21, RZ ;  /* 0x0000001502007223 */ /* 0x000fc800000000ff */
[----:B------:R-:W-:-:S04]  /*2230*/  FFMA R4, -R23, R0, R2 ;  /* 0x0000000017047223 */ /* 0x000fc80000000102 */
[----:B------:R-:W-:Y:S01]  /*2240*/  FFMA R0, R21, R4, R0 ;  /* 0x0000000415007223 */ /* 0x000fe20000000000 */
[----:B-1----:R-:W-:Y:S06]  /*2250*/  @!P0 BRA `(.L_x_72) ;  /* 0x00000000000c8947 */ /* 0x002fec0003800000 */
[----:B------:R-:W-:Y:S01]  /*2260*/  IMAD.MOV.U32 R0, RZ, RZ, R23 ;  /* 0x000000ffff007224 */ /* 0x000fe200078e0017 */
[----:B------:R-:W-:-:S07]  /*2270*/  MOV R4, 0x2290 ;  /* 0x0000229000047802 */ /* 0x000fce0000000f00 */
[----:B------:R-:W-:Y:S05]  /*2280*/  CALL.REL.NOINC `($__internal_0_$__cuda_sm3x_div_rn_noftz_f32_slowpath) ;  /* 0x0000001000047944 */ /* 0x000fea0003c00000 */
.L_x_72:
[----:B------:R-:W-:Y:S05]  /*2290*/  BSYNC.RECONVERGENT B6 ;  /* 0x0000000000067941 */ /* 0x000fea0003800200 */
.L_x_71:
[----:B------:R-:W0:Y:S02]  /*22a0*/  LDC.64 R16, c[0x0][0x3a8] ;  /* 0x0000ea00ff107b82 */ /* 0x000e240000000a00 */
[----:B0-----:R-:W-:-:S06]  /*22b0*/  IMAD.WIDE R16, R12, 0x4, R16 ;  /* 0x000000040c107825 */ /* 0x001fcc00078e0210 */
[----:B------:R-:W2:Y:S02]  /*22c0*/  LDG.E R16, desc[UR10][R16.64] ;  /* 0x0000000a10107981 */ /* 0x000ea4000c1e1900 */
[----:B--2---:R-:W-:-:S04]  /*22d0*/  FADD R4, R16, 1 ;  /* 0x3f80000010047421 */ /* 0x004fc80000000000 */
[----:B------:R-:W-:-:S07]  /*22e0*/  FFMA R7, R4, R0, R7 ;  /* 0x0000000004077223 */ /* 0x000fce0000000007 */
.L_x_70:
[----:B------:R-:W-:Y:S05]  /*22f0*/  BSYNC.RECONVERGENT B5 ;  /* 0x0000000000057941 */ /* 0x000fea0003800200 */
.L_x_69:
[----:B------:R-:W2:Y:S01]  /*2300*/  LDG.E R12, desc[UR10][R14.64+0x4] ;  /* 0x0000040a0e0c7981 */ /* 0x000ea2000c1e1900 */
[----:B------:R-:W2:Y:S02]  /*2310*/  LDC.64 R16, c[0x0][0x398] ;  /* 0x0000e600ff107b82 */ /* 0x000ea40000000a00 */
[----:B--2---:R-:W-:-:S06]  /*2320*/  IMAD.WIDE R16, R12, 0x4, R16 ;  /* 0x000000040c107825 */ /* 0x004fcc00078e0210 */
        /* <DEDUP_REMOVED lines=19> */
[----:B------:R-:W-:Y:S02]  /*2460*/  MOV R0, R23 ;  /* 0x0000001700007202 */ /* 0x000fe40000000f00 */
[----:B------:R-:W-:-:S07]  /*2470*/  MOV R4, 0x2490 ;  /* 0x0000249000047802 */ /* 0x000fce0000000f00 */
[----:B------:R-:W-:Y:S05]  /*2480*/  CALL.REL.NOINC `($__internal_0_$__cuda_sm3x_div_rn_noftz_f32_slowpath) ;  /* 0x0000000c00847944 */ /* 0x000fea0003c00000 */
.L_x_76:
[----:B------:R-:W-:Y:S05]  /*2490*/  BSYNC.RECONVERGENT B6 ;  /* 0x0000000000067941 */ /* 0x000fea0003800200 */
.L_x_75:
[----:B------:R-:W0:Y:S02]  /*24a0*/  LDC.64 R16, c[0x0][0x3a8] ;  /* 0x0000ea00ff107b82 */ /* 0x000e240000000a00 */
[----:B0-----:R-:W-:-:S06]  /*24b0*/  IMAD.WIDE R16, R12, 0x4, R16 ;  /* 0x000000040c107825 */ /* 0x001fcc00078e0210 */
[----:B------:R-:W2:Y:S02]  /*24c0*/  LDG.E R16, desc[UR10][R16.64] ;  /* 0x0000000a10107981 */ /* 0x000ea4000c1e1900 */
[----:B--2---:R-:W-:-:S04]  /*24d0*/  FADD R4, R16, 1 ;  /* 0x3f80000010047421 */ /* 0x004fc80000000000 */
[----:B------:R-:W-:-:S07]  /*24e0*/  FFMA R7, R4, R0, R7 ;  /* 0x0000000004077223 */ /* 0x000fce0000000007 */
.L_x_74:
[----:B------:R-:W-:Y:S05]  /*24f0*/  BSYNC.RECONVERGENT B5 ;  /* 0x0000000000057941 */ /* 0x000fea0003800200 */
.L_x_73:
        /* <DEDUP_REMOVED lines=25> */
.L_x_80:
[----:B------:R-:W-:Y:S05]  /*2690*/  BSYNC.RECONVERGENT B6 ;  /* 0x0000000000067941 */ /* 0x000fea0003800200 */
.L_x_79:
[----:B------:R-:W0:Y:S02]  /*26a0*/  LDC.64 R16, c[0x0][0x3a8] ;  /* 0x0000ea00ff107b82 */ /* 0x000e240000000a00 */
[----:B0-----:R-:W-:-:S06]  /*26b0*/  IMAD.WIDE R16, R12, 0x4, R16 ;  /* 0x000000040c107825 */ /* 0x001fcc00078e0210 */
[----:B------:R-:W2:Y:S02]  /*26c0*/  LDG.E R16, desc[UR10][R16.64] ;  /* 0x0000000a10107981 */ /* 0x000ea4000c1e1900 */
[----:B--2---:R-:W-:-:S04]  /*26d0*/  FADD R4, R16, 1 ;  /* 0x3f80000010047421 */ /* 0x004fc80000000000 */
[----:B------:R-:W-:-:S07]  /*26e0*/  FFMA R7, R4, R0, R7 ;  /* 0x0000000004077223 */ /* 0x000fce0000000007 */
.L_x_78:
[----:B------:R-:W-:Y:S05]  /*26f0*/  BSYNC.RECONVERGENT B5 ;  /* 0x0000000000057941 */ /* 0x000fea0003800200 */
.L_x_77:
        /* <DEDUP_REMOVED lines=25> */
.L_x_84:
[----:B------:R-:W-:Y:S05]  /*2890*/  BSYNC.RECONVERGENT B6 ;  /* 0x0000000000067941 */ /* 0x000fea0003800200 */
.L_x_83:
[----:B------:R-:W0:Y:S02]  /*28a0*/  LDC.64 R16, c[0x0][0x3a8] ;  /* 0x0000ea00ff107b82 */ /* 0x000e240000000a00 */
[----:B0-----:R-:W-:-:S06]  /*28b0*/  IMAD.WIDE R14, R14, 0x4, R16 ;  /* 0x000000040e0e7825 */ /* 0x001fcc00078e0210 */
[----:B------:R-:W2:Y:S02]  /*28c0*/  LDG.E R14, desc[UR10][R14.64] ;  /* 0x0000000a0e0e7981 */ /* 0x000ea4000c1e1900 */
[----:B--2---:R-:W-:-:S04]  /*28d0*/  FADD R4, R14, 1 ;  /* 0x3f8000000e047421 */ /* 0x004fc80000000000 */
[----:B------:R-:W-:-:S07]  /*28e0*/  FFMA R7, R4, R0, R7 ;  /* 0x0000000004077223 */ /* 0x000fce0000000007 */
.L_x_82:
[----:B------:R-:W-:Y:S05]  /*28f0*/  BSYNC.RECONVERGENT B5 ;  /* 0x0000000000057941 */ /* 0x000fea0003800200 */
.L_x_81:
[----:B------:R-:W-:-:S07]  /*2900*/  VIADD R8, R8, 0x4 ;  /* 0x0000000408087836 */ /* 0x000fce0000000000 */
.L_x_68:
[----:B------:R-:W-:Y:S05]  /*2910*/  BSYNC.RECONVERGENT B4 ;  /* 0x0000000000047941 */ /* 0x000fea0003800200 */
.L_x_67:
[----:B------:R-:W-:-:S13]  /*2920*/  ISETP.NE.AND P0, PT, R13, RZ, PT ;  /* 0x000000ff0d00720c */ /* 0x000fda0003f05270 */
[----:B------:R-:W-:Y:S05]  /*2930*/  @!P0 BRA `(.L_x_31) ;  /* 0x0000000400a88947 */ /* 0x000fea0003800000 */
[----:B------:R-:W-:Y:S01]  /*2940*/  ISETP.NE.AND P0, PT, R13, 0x1, PT ;  /* 0x000000010d00780c */ /* 0x000fe20003f05270 */
[----:B------:R-:W-:-:S12]  /*2950*/  BSSY.RECONVERGENT B4, `(.L_x_85) ;  /* 0x0000045000047945 */ /* 0x000fd80003800200 */
        /* <DEDUP_REMOVED lines=28> */
.L_x_90:
[----:B------:R-:W-:Y:S05]  /*2b20*/  BSYNC.RECONVERGENT B6 ;  /* 0x0000000000067941 */ /* 0x000fea0003800200 */
.L_x_89:
[----:B------:R-:W0:Y:S02]  /*2b30*/  LDC.64 R16, c[0x0][0x3a8] ;  /* 0x0000ea00ff107b82 */ /* 0x000e240000000a00 */
[----:B0-----:R-:W-:-:S06]  /*2b40*/  IMAD.WIDE R12, R12, 0x4, R16 ;  /* 0x000000040c0c7825 */ /* 0x001fcc00078e0210 */
[----:B------:R-:W2:Y:S02]  /*2b50*/  LDG.E R12, desc[UR10][R12.64] ;  /* 0x0000000a0c0c7981 */ /* 0x000ea4000c1e1900 */
[----:B--2---:R-:W-:-:S04]  /*2b60*/  FADD R4, R12, 1 ;  /* 0x3f8000000c047421 */ /* 0x004fc80000000000 */
[----:B------:R-:W-:-:S07]  /*2b70*/  FFMA R7, R4, R0, R7 ;  /* 0x0000000004077223 */ /* 0x000fce0000000007 */
.L_x_88:
[----:B------:R-:W-:Y:S05]  /*2b80*/  BSYNC.RECONVERGENT B5 ;  /* 0x0000000000057941 */ /* 0x000fea0003800200 */
.L_x_87:
        /* <DEDUP_REMOVED lines=25> */
.L_x_94:
[----:B------:R-:W-:Y:S05]  /*2d20*/  BSYNC.RECONVERGENT B6 ;  /* 0x0000000000067941 */ /* 0x000fea0003800200 */
.L_x_93:
[----:B------:R-:W0:Y:S02]  /*2d30*/  LDC.64 R12, c[0x0][0x3a8] ;  /* 0x0000ea00ff0c7b82 */ /* 0x000e240000000a00 */
[----:B0-----:R-:W-:-:S06]  /*2d40*/  IMAD.WIDE R14, R14, 0x4, R12 ;  /* 0x000000040e0e7825 */ /* 0x001fcc00078e020c */
[----:B------:R-:W2:Y:S02]  /*2d50*/  LDG.E R14, desc[UR10][R14.64] ;  /* 0x0000000a0e0e7981 */ /* 0x000ea4000c1e1900 */
[----:B--2---:R-:W-:-:S04]  /*2d60*/  FADD R4, R14, 1 ;  /* 0x3f8000000e047421 */ /* 0x004fc80000000000 */
[----:B------:R-:W-:-:S07]  /*2d70*/  FFMA R7, R4, R0, R7 ;  /* 0x0000000004077223 */ /* 0x000fce0000000007 */
.L_x_92:
[----:B------:R-:W-:Y:S05]  /*2d80*/  BSYNC.RECONVERGENT B5 ;  /* 0x0000000000057941 */ /* 0x000fea0003800200 */
.L_x_91:
[----:B------:R-:W-:-:S07]  /*2d90*/  IADD3 R8, PT, PT, R8, 0x2, RZ ;  /* 0x0000000208087810 */ /* 0x000fce0007ffe0ff */
.L_x_86:
[----:B------:R-:W-:Y:S05]  /*2da0*/  BSYNC.RECONVERGENT B4 ;  /* 0x0000000000047941 */ /* 0x000fea0003800200 */
.L_x_85:
[----:B------:R-:W-:-:S04]  /*2db0*/  LOP3.LUT R9, R9, 0x1, RZ, 0xc0, !PT ;  /* 0x0000000109097812 */ /* 0x000fc800078ec0ff */
[----:B------:R-:W-:-:S13]  /*2dc0*/  ISETP.NE.U32.AND P0, PT, R9, 0x1, PT ;  /* 0x000000010900780c */ /* 0x000fda0003f05070 */
[----:B------:R-:W-:Y:S05]  /*2dd0*/  @P0 BRA `(.L_x_31) ;  /* 0x0000000000800947 */ /* 0x000fea0003800000 */
[----:B------:R-:W0:Y:S02]  /*2de0*/  LDC.64 R12, c[0x0][0x390] ;  /* 0x0000e400ff0c7b82 */ /* 0x000e240000000a00 */
[----:B0-----:R-:W-:-:S06]  /*2df0*/  IMAD.WIDE R8, R8, 0x4, R12 ;  /* 0x0000000408087825 */ /* 0x001fcc00078e020c */
[----:B------:R-:W0:Y:S01]  /*2e00*/  LDC.64 R12, c[0x0][0x398] ;  /* 0x0000e600ff0c7b82 */ /* 0x000e220000000a00 */
[----:B------:R-:W0:Y:S02]  /*2e10*/  LDG.E R8, desc[UR10][R8.64] ;  /* 0x0000000a08087981 */ /* 0x000e24000c1e1900 */
[----:B0-----:R-:W-:-:S06]  /*2e20*/  IMAD.WIDE R12, R8, 0x4, R12 ;  /* 0x00000004080c7825 */ /* 0x001fcc00078e020c */
[----:B------:R-:W2:Y:S02]  /*2e30*/  LDG.E R12, desc[UR10][R12.64] ;  /* 0x0000000a0c0c7981 */ /* 0x000ea4000c1e1900 */
        /* <DEDUP_REMOVED lines=20> */
.L_x_96:
[----:B------:R-:W-:Y:S05]  /*2f80*/  BSYNC.RECONVERGENT B4 ;  /* 0x0000000000047941 */ /* 0x000fea0003800200 */
.L_x_95:
[----:B------:R-:W0:Y:S02]  /*2f90*/  LDC.64 R12, c[0x0][0x3a8] ;  /* 0x0000ea00ff0c7b82 */ /* 0x000e240000000a00 */
[----:B0-----:R-:W-:-:S06]  /*2fa0*/  IMAD.WIDE R8, R8, 0x4, R12 ;  /* 0x0000000408087825 */ /* 0x001fcc00078e020c */
[----:B------:R-:W2:Y:S02]  /*2fb0*/  LDG.E R8, desc[UR10][R8.64] ;  /* 0x0000000a08087981 */ /* 0x000ea4000c1e1900 */
[----:B--2---:R-:W-:-:S04]  /*2fc0*/  FADD R2, R8, 1 ;  /* 0x3f80000008027421 */ /* 0x004fc80000000000 */
[----:B------:R-:W-:-:S07]  /*2fd0*/  FFMA R7, R2, R0, R7 ;  /* 0x0000000002077223 */ /* 0x000fce0000000007 */
.L_x_31:
[----:B------:R-:W-:Y:S05]  /*2fe0*/  BSYNC.RECONVERGENT B0 ;  /* 0x0000000000007941 */ /* 0x000fea0003800200 */
.L_x_30:
[----:B------:R-:W1:Y:S02]  /*2ff0*/  LDC.64 R8, c[0x0][0x3a8] ;  /* 0x0000ea00ff087b82 */ /* 0x000e640000000a00 */
[----:B-1----:R-:W-:-:S05]  /*3000*/  IMAD.WIDE R8, R6, 0x4, R8 ;  /* 0x0000000406087825 */ /* 0x002fca00078e0208 */
[----:B------:R3:W-:Y:S04]  /*3010*/  STG.E desc[UR10][R8.64], R7 ;  /* 0x0000000708007986 */ /* 0x0007e8000c10190a */
[----:B------:R-:W2:Y:S01]  /*3020*/  LDG.E R0, desc[UR10][R10.64+0x4] ;  /* 0x0000040a0a007981 */ /* 0x000ea2000c1e1900 */
[----:B------:R-:W-:-:S04]  /*3030*/  IADD3 R5, PT, PT, R5, UR8, RZ ;  /* 0x0000000805057c10 */ /* 0x000fc8000fffe0ff */
[----:B--2---:R-:W-:-:S13]  /*3040*/  ISETP.GE.AND P0, PT, R5, R0, PT ;  /* 0x000000000500720c */ /* 0x004fda0003f06270 */
[----:B---3--:R-:W-:Y:S05]  /*3050*/  @!P0 BRA `(.L_x_97) ;  /* 0xffffffdc00c88947 */ /* 0x008fea000383ffff */
.L_x_29:
[----:B------:R-:W-:Y:S05]  /*3060*/  BSYNC.RECONVERGENT B1 ;  /* 0x0000000000017941 */ /* 0x000fea0003800200 */
.L_x_28:
[----:B------:R-:W3:Y:S08]  /*3070*/  S2UR UR7, SR_CgaCtaId ;  /* 0x00000000000779c3 */ /* 0x000ef00000008800 */
[----:B------:R-:W-:Y:S01]  /*3080*/  BAR.SYNC.DEFER_BLOCKING 0x0 ;  /* 0x0000000000007b1d */ /* 0x000fe20000010000 */
[----:B------:R-:W-:-:S05]  /*3090*/  ISETP.NE.AND P0, PT, R3, RZ, PT ;  /* 0x000000ff0300720c */ /* 0x000fca0003f05270 */
[----:B------:R-:W-:Y:S02]  /*30a0*/  UMOV UR6, 0x400 ;  /* 0x0000040000067882 */ /* 0x000fe40000000000 */
[----:B---3--:R-:W-:-:S09]  /*30b0*/  ULEA UR6, UR7, UR6, 0x18 ;  /* 0x0000000607067291 */ /* 0x008fd2000f8ec0ff */
[----:B------:R-:W3:Y:S02]  /*30c0*/  @!P0 LDS R0, [UR6+0x18] ;  /* 0x00001806ff008984 */ /* 0x000ee40008000800 */
[----:B---3--:R-:W-:-:S05]  /*30d0*/  @!P0 VIADD R2, R0, 0xffffffff ;  /* 0xffffffff00028836 */ /* 0x008fca0000000000 */
[----:B------:R-:W-:Y:S01]  /*30e0*/  @!P0 STS [UR6+0x18], R2 ;  /* 0x00001802ff008988 */ /* 0x000fe20008000806 */
[----:B------:R-:W-:Y:S06]  /*30f0*/  BAR.SYNC.DEFER_BLOCKING 0x0 ;  /* 0x0000000000007b1d */ /* 0x000fec0000010000 */
[----:B------:R-:W3:Y:S02]  /*3100*/  LDS R0, [UR6+0x18] ;  /* 0x00001806ff007984 */ /* 0x000ee40008000800 */
[----:B---3--:R-:W-:-:S13]  /*3110*/  ISETP.GT.AND P0, PT, R0, RZ, PT ;  /* 0x000000ff0000720c */ /* 0x008fda0003f04270 */
[----:B------:R-:W-:Y:S05]  /*3120*/  @P0 BRA `(.L_x_98) ;  /* 0xffffffdc00700947 */ /* 0x000fea000383ffff */
.L_x_27:
[----:B------:R-:W5:Y:S01]  /*3130*/  LDCU UR7, c[0x0][0x3d8] ;  /* 0x00007b00ff0777ac */ /* 0x000f620008000800 */
[----:B------:R-:W-:Y:S01]  /*3140*/  BAR.SYNC.DEFER_BLOCKING 0x0 ;  /* 0x0000000000007b1d */ /* 0x000fe20000010000 */
[----:B-----5:R-:W-:-:S13]  /*3150*/  ISETP.GE.AND P0, PT, R3, UR7, PT ;  /* 0x0000000703007c0c */ /* 0x020fda000bf06270 */
[----:B------:R-:W-:Y:S05]  /*3160*/  @P0 EXIT ;  /* 0x000000000000094d */ /* 0x000fea0003800000 */
[----:B---3--:R-:W3:Y:S01]  /*3170*/  LDS.64 R10, [UR6] ;  /* 0x00000006ff0a7984 */ /* 0x008ee20008000a00 */
[----:B0-2-4-:R-:W0:Y:S01]  /*3180*/  LDC.64 R6, c[0x0][0x3a8] ;  /* 0x0000ea00ff067b82 */ /* 0x015e220000000a00 */
[----:B-1----:R-:W-:Y:S01]  /*3190*/  MOV R13, R3 ;  /* 0x00000003000d7202 */ /* 0x002fe20000000f00 */
[----:B------:R-:W1:Y:S06]  /*31a0*/  LDCU UR4, c[0x0][0x3d8] ;  /* 0x00007b00ff0477ac */ /* 0x000e6c0008000800 */
[----:B------:R-:W2:Y:S01]  /*31b0*/  LDC.64 R8, c[0x0][0x3d0] ;  /* 0x0000f400ff087b82 */ /* 0x000ea20000000a00 */
[----:B-1-3--:R-:W-:-:S13]  /*31c0*/  ISETP.NE.AND P0, PT, R3, R10, PT ;  /* 0x0000000a0300720c */ /* 0x00afda0003f05270 */
.L_x_101:
[----:B------:R-:W-:Y:S04]  /*31d0*/  BSSY.RECONVERGENT B0, `(.L_x_99) ;  /* 0x0000008000007945 */ /* 0x000fe80003800200 */
[----:B-1----:R-:W-:Y:S05]  /*31e0*/  @!P0 BRA `(.L_x_100) ;  /* 0x0000000000188947 */ /* 0x002fea0003800000 */
[----:B0-----:R-:W-:-:S04]  /*31f0*/  IMAD.WIDE R2, R13, 0x4, R6 ;  /* 0x000000040d027825 */ /* 0x001fc800078e0206 */
[----:B--2---:R-:W-:Y:S02]  /*3200*/  IMAD.WIDE R4, R13, 0x4, R8 ;  /* 0x000000040d047825 */ /* 0x004fe400078e0208 */
[----:B------:R-:W2:Y:S04]  /*3210*/  LDG.E R2, desc[UR10][R2.64] ;  /* 0x0000000a02027981 */ /* 0x000ea8000c1e1900 */
[----:B------:R-:W2:Y:S02]  /*3220*/  LDG.E R15, desc[UR10][R4.64] ;  /* 0x0000000a040f7981 */ /* 0x000ea4000c1e1900 */
[----:B--2---:R-:W-:-:S05]  /*3230*/  FFMA R15, R2, 0.5, R15 ;  /* 0x3f000000020f7823 */ /* 0x004fca000000000f */
[----:B------:R1:W-:Y:S02]  /*3240*/  STG.E desc[UR10][R4.64], R15 ;  /* 0x0000000f04007986 */ /* 0x0003e4000c10190a */
.L_x_100:
[----:B------:R-:W-:Y:S05]  /*3250*/  BSYNC.RECONVERGENT B0 ;  /* 0x0000000000007941 */ /* 0x000fea0003800200 */
.L_x_99:
[----:B------:R-:W-:-:S05]  /*3260*/  IMAD.IADD R13, R13, 0x1, R11 ;  /* 0x000000010d0d7824 */ /* 0x000fca00078e020b */
[----:B------:R-:W-:-:S13]  /*3270*/  ISETP.GE.AND P1, PT, R13, UR4, PT ;  /* 0x000000040d007c0c */ /* 0x000fda000bf26270 */
[----:B------:R-:W-:Y:S05]  /*3280*/  @!P1 BRA `(.L_x_101) ;  /* 0xfffffffc00d09947 */ /* 0x000fea000383ffff */
[----:B------:R-:W-:Y:S05]  /*3290*/  EXIT ;  /* 0x000000000000794d */ /* 0x000fea0003800000 */
        .weak           $__internal_0_$__cuda_sm3x_div_rn_noftz_f32_slowpath
        .type           $__internal_0_$__cuda_sm3x_div_rn_noftz_f32_slowpath,@function
        .size           $__internal_0_$__cuda_sm3x_div_rn_noftz_f32_slowpath,(.L_x_114 - $__internal_0_$__cuda_sm3x_div_rn_noftz_f32_slowpath)
$__internal_0_$__cuda_sm3x_div_rn_noftz_f32_slowpath:
[----:B------:R-:W-:Y:S01]  /*32a0*/  SHF.R.U32.HI R21, RZ, 0x17, R0 ;  /* 0x00000017ff157819 */ /* 0x000fe20000011600 */
[----:B------:R-:W-:Y:S01]  /*32b0*/  BSSY.RECONVERGENT B2, `(.L_x_102) ;  /* 0x0000065000027945 */ /* 0x000fe20003800200 */
[----:B------:R-:W-:Y:S02]  /*32c0*/  SHF.R.U32.HI R22, RZ, 0x17, R2 ;  /* 0x00000017ff167819 */ /* 0x000fe40000011602 */
[----:B------:R-:W-:Y:S02]  /*32d0*/  LOP3.LUT R21, R21, 0xff, RZ, 0xc0, !PT ;  /* 0x000000ff15157812 */ /* 0x000fe400078ec0ff */
[----:B------:R-:W-:Y:S02]  /*32e0*/  LOP3.LUT R22, R22, 0xff, RZ, 0xc0, !PT ;  /* 0x000000ff16167812 */ /* 0x000fe400078ec0ff */
[----:B------:R-:W-:Y:S02]  /*32f0*/  IADD3 R23, PT, PT, R21, -0x1, RZ ;  /* 0xffffffff15177810 */ /* 0x000fe40007ffe0ff */
[----:B------:R-:W-:Y:S01]  /*3300*/  MOV R26, R2 ;  /* 0x00000002001a7202 */ /* 0x000fe20000000f00 */
[----:B------:R-:W-:Y:S01]  /*3310*/  VIADD R24, R22, 0xffffffff ;  /* 0xffffffff16187836 */ /* 0x000fe20000000000 */
[----:B------:R-:W-:-:S04]  /*3320*/  ISETP.GT.U32.AND P0, PT, R23, 0xfd, PT ;  /* 0x000000fd1700780c */ /* 0x000fc80003f04070 */
[----:B------:R-:W-:-:S13]  /*3330*/  ISETP.GT.U32.OR P0, PT, R24, 0xfd, P0 ;  /* 0x000000fd1800780c */ /* 0x000fda0000704470 */
[----:B------:R-:W-:Y:S01]  /*3340*/  @!P0 IMAD.MOV.U32 R24, RZ, RZ, RZ ;  /* 0x000000ffff188224 */ /* 0x000fe200078e00ff */
[----:B------:R-:W-:Y:S06]  /*3350*/  @!P0 BRA `(.L_x_103) ;  /* 0x0000000000608947 */ /* 0x000fec0003800000 */
[----:B------:R-:W-:Y:S02]  /*3360*/  FSETP.GTU.FTZ.AND P0, PT, |R2|, +INF , PT ;  /* 0x7f8000000200780b */ /* 0x000fe40003f1c200 */
[----:B------:R-:W-:-:S04]  /*3370*/  FSETP.GTU.FTZ.AND P1, PT, |R0|, +INF , PT ;  /* 0x7f8000000000780b */ /* 0x000fc80003f3c200 */
[----:B------:R-:W-:-:S13]  /*3380*/  PLOP3.LUT P0, PT, P0, P1, PT, 0xf8, 0x8f ;  /* 0x00000000008f781c */ /* 0x000fda0000703f70 */
[----:B------:R-:W-:Y:S05]  /*3390*/  @P0 BRA `(.L_x_104) ;  /* 0x0000000400540947 */ /* 0x000fea0003800000 */
[----:B------:R-:W-:-:S13]  /*33a0*/  LOP3.LUT P0, RZ, R0, 0x7fffffff, R26, 0xc8, !PT ;  /* 0x7fffffff00ff7812 */ /* 0x000fda000780c81a */
[----:B------:R-:W-:Y:S05]  /*33b0*/  @!P0 BRA `(.L_x_105) ;  /* 0x0000000400448947 */ /* 0x000fea0003800000 */
[----:B------:R-:W-:Y:S02]  /*33c0*/  FSETP.NEU.FTZ.AND P3, PT, |R2|, +INF , PT ;  /* 0x7f8000000200780b */ /* 0x000fe40003f7d200 */
[----:B------:R-:W-:Y:S02]  /*33d0*/  FSETP.NEU.FTZ.AND P1, PT, |R0|, +INF , PT ;  /* 0x7f8000000000780b */ /* 0x000fe40003f3d200 */
[----:B------:R-:W-:-:S11]  /*33e0*/  FSETP.NEU.FTZ.AND P0, PT, |R2|, +INF , PT ;  /* 0x7f8000000200780b */ /* 0x000fd60003f1d200 */
[----:B------:R-:W-:Y:S05]  /*33f0*/  @!P1 BRA !P3, `(.L_x_105) ;  /* 0x0000000400349947 */ /* 0x000fea0005800000 */
[----:B------:R-:W-:-:S04]  /*3400*/  LOP3.LUT P3, RZ, R26, 0x7fffffff, RZ, 0xc0, !PT ;  /* 0x7fffffff1aff7812 */ /* 0x000fc8000786c0ff */
[----:B------:R-:W-:-:S13]  /*3410*/  PLOP3.LUT P1, PT, P1, P3, PT, 0x2f, 0xf2 ;  /* 0x0000000000f2781c */ /* 0x000fda0000f26577 */
[----:B------:R-:W-:Y:S05]  /*3420*/  @P1 BRA `(.L_x_106) ;  /* 0x0000000400201947 */ /* 0x000fea0003800000 */
[----:B------:R-:W-:-:S04]  /*3430*/  LOP3.LUT P1, RZ, R0, 0x7fffffff, RZ, 0xc0, !PT ;  /* 0x7fffffff00ff7812 */ /* 0x000fc8000782c0ff */
[----:B------:R-:W-:-:S13]  /*3440*/  PLOP3.LUT P0, PT, P0, P1, PT, 0x2f, 0xf2 ;  /* 0x0000000000f2781c */ /* 0x000fda0000702577 */
[----:B------:R-:W-:Y:S05]  /*3450*/  @P0 BRA `(.L_x_107) ;  /* 0x0000000400080947 */ /* 0x000fea0003800000 */
[----:B------:R-:W-:Y:S02]  /*3460*/  ISETP.GE.AND P1, PT, R23, RZ, PT ;  /* 0x000000ff1700720c */ /* 0x000fe40003f26270 */
[----:B------:R-:W-:-:S04]  /*3470*/  IADD3 R23, PT, PT, R22, -0x1, RZ ;  /* 0xffffffff16177810 */ /* 0x000fc80007ffe0ff */
[----:B------:R-:W-:-:S07]  /*3480*/  ISETP.GE.AND P0, PT, R23, RZ, PT ;  /* 0x000000ff1700720c */ /* 0x000fce0003f06270 */
[----:B------:R-:W-:-:S06]  /*3490*/  @!P1 FFMA R0, R0, 1.84467440737095516160e+19, RZ ;  /* 0x5f80000000009823 */ /* 0x000fcc00000000ff */
[----:B------:R-:W-:Y:S01]  /*34a0*/  @P0 IMAD.MOV.U32 R24, RZ, RZ, RZ ;  /* 0x000000ffff180224 */ /* 0x000fe200078e00ff */
[----:B------:R-:W-:Y:S01]  /*34b0*/  @!P0 MOV R24, 0xffffffc0 ;  /* 0xffffffc000188802 */ /* 0x000fe20000000f00 */
[----:B------:R-:W-:-:S04]  /*34c0*/  @!P0 FFMA R26, R2, 1.84467440737095516160e+19, RZ ;  /* 0x5f800000021a8823 */ /* 0x000fc800000000ff */
[----:B------:R-:W-:-:S07]  /*34d0*/  @!P1 VIADD R24, R24, 0x40 ;  /* 0x0000004018189836 */ /* 0x000fce0000000000 */
.L_x_103:
[----:B------:R-:W-:Y:S01]  /*34e0*/  LEA R23, R21, 0xc0800000, 0x17 ;  /* 0xc080000015177811 */ /* 0x000fe200078eb8ff */
[----:B------:R-:W-:Y:S01]  /*34f0*/  VIADD R22, R22, 0xffffff81 ;  /* 0xffffff8116167836 */ /* 0x000fe20000000000 */
[----:B------:R-:W-:Y:S02]  /*3500*/  BSSY.RECONVERGENT B3, `(.L_x_108) ;  /* 0x0000035000037945 */ /* 0x000fe40003800200 */
[----:B------:R-:W-:Y:S01]  /*3510*/  IADD3 R28, PT, PT, -R23, R0, RZ ;  /* 0x00000000171c7210 */ /* 0x000fe20007ffe1ff */
[----:B------:R-:W-:-:S03]  /*3520*/  IMAD R26, R22, -0x800000, R26 ;  /* 0xff800000161a7824 */ /* 0x000fc600078e021a */
[----:B------:R-:W0:Y:S01]  /*3530*/  MUFU.RCP R0, R28 ;  /* 0x0000001c00007308 */ /* 0x000e220000001000 */
[----:B------:R-:W-:-:S04]  /*3540*/  FADD.FTZ R23, -R28, -RZ ;  /* 0x800000ff1c177221 */ /* 0x000fc80000010100 */
[----:B0-----:R-:W-:-:S04]  /*3550*/  FFMA R27, R0, R23, 1 ;  /* 0x3f800000001b7423 */ /* 0x001fc80000000017 */
[----:B------:R-:W-:Y:S01]  /*3560*/  FFMA R0, R0, R27, R0 ;  /* 0x0000001b00007223 */ /* 0x000fe20000000000 */
[----:B------:R-:W-:-:S03]  /*3570*/  IADD3 R27, PT, PT, R22, 0x7f, -R21 ;  /* 0x0000007f161b7810 */ /* 0x000fc60007ffe815 */
[----:B------:R-:W-:-:S04]  /*3580*/  FFMA R29, R26, R0, RZ ;  /* 0x000000001a1d7223 */ /* 0x000fc800000000ff */
[----:B------:R-:W-:-:S04]  /*3590*/  FFMA R21, R23, R29, R26 ;  /* 0x0000001d17157223 */ /* 0x000fc8000000001a */
[----:B------:R-:W-:-:S04]  /*35a0*/  FFMA R22, R0, R21, R29 ;  /* 0x0000001500167223 */ /* 0x000fc8000000001d */
[----:B------:R-:W-:Y:S01]  /*35b0*/  FFMA R21, R23, R22, R26 ;  /* 0x0000001617157223 */ /* 0x000fe2000000001a */
[----:B------:R-:W-:-:S03]  /*35c0*/  IADD3 R26, PT, PT, R27, R24, RZ ;  /* 0x000000181b1a7210 */ /* 0x000fc60007ffe0ff */
[----:B------:R-:W-:-:S05]  /*35d0*/  FFMA R23, R0, R21, R22 ;  /* 0x0000001500177223 */ /* 0x000fca0000000016 */
[----:B------:R-:W-:-:S04]  /*35e0*/  SHF.R.U32.HI R27, RZ, 0x17, R23 ;  /* 0x00000017ff1b7819 */ /* 0x000fc80000011617 */
[----:B------:R-:W-:-:S05]  /*35f0*/  LOP3.LUT R27, R27, 0xff, RZ, 0xc0, !PT ;  /* 0x000000ff1b1b7812 */ /* 0x000fca00078ec0ff */
[----:B------:R-:W-:-:S05]  /*3600*/  IMAD.IADD R24, R27, 0x1, R26 ;  /* 0x000000011b187824 */ /* 0x000fca00078e021a */
[----:B------:R-:W-:-:S04]  /*3610*/  IADD3 R27, PT, PT, R24, -0x1, RZ ;  /* 0xffffffff181b7810 */ /* 0x000fc80007ffe0ff */
[----:B------:R-:W-:-:S13]  /*3620*/  ISETP.GE.U32.AND P0, PT, R27, 0xfe, PT ;  /* 0x000000fe1b00780c */ /* 0x000fda0003f06070 */
[----:B------:R-:W-:Y:S05]  /*3630*/  @!P0 BRA `(.L_x_109) ;  /* 0x0000000000808947 */ /* 0x000fea0003800000 */
[----:B------:R-:W-:-:S13]  /*3640*/  ISETP.GT.AND P0, PT, R24, 0xfe, PT ;  /* 0x000000fe1800780c */ /* 0x000fda0003f04270 */
[----:B------:R-:W-:Y:S05]  /*3650*/  @P0 BRA `(.L_x_110) ;  /* 0x00000000006c0947 */ /* 0x000fea0003800000 */
[----:B------:R-:W-:-:S13]  /*3660*/  ISETP.GE.AND P0, PT, R24, 0x1, PT ;  /* 0x000000011800780c */ /* 0x000fda0003f06270 */
[----:B------:R-:W-:Y:S05]  /*3670*/  @P0 BRA `(.L_x_111) ;  /* 0x0000000000740947 */ /* 0x000fea0003800000 */
[----:B------:R-:W-:Y:S02]  /*3680*/  ISETP.GE.AND P0, PT, R24, -0x18, PT ;  /* 0xffffffe81800780c */ /* 0x000fe40003f06270 */
[----:B------:R-:W-:-:S11]  /*3690*/  LOP3.LUT R23, R23, 0x80000000, RZ, 0xc0, !PT ;  /* 0x8000000017177812 */ /* 0x000fd600078ec0ff */
[----:B------:R-:W-:Y:S05]  /*36a0*/  @!P0 BRA `(.L_x_111) ;  /* 0x0000000000688947 */ /* 0x000fea0003800000 */
[CCC-:B------:R-:W-:Y:S01]  /*36b0*/  FFMA.RZ R26, R0.reuse, R21.reuse, R22.reuse ;  /* 0x00000015001a7223 */ /* 0x1c0fe2000000c016 */
[CCC-:B------:R-:W-:Y:S01]  /*36c0*/  FFMA.RP R27, R0.reuse, R21.reuse, R22.reuse ;  /* 0x00000015001b7223 */ /* 0x1c0fe20000008016 */
[----:B------:R-:W-:Y:S01]  /*36d0*/  FFMA.RM R0, R0, R21, R22 ;  /* 0x0000001500007223 */ /* 0x000fe20000004016 */
[C---:B------:R-:W-:Y:S01]  /*36e0*/  VIADD R21, R24.reuse, 0x20 ;  /* 0x0000002018157836 */ /* 0x040fe20000000000 */
[----:B------:R-:W-:Y:S02]  /*36f0*/  ISETP.NE.AND P3, PT, R24, RZ, PT ;  /* 0x000000ff1800720c */ /* 0x000fe40003f65270 */
[----:B------:R-:W-:Y:S02]  /*3700*/  LOP3.LUT R22, R26, 0x7fffff, RZ, 0xc0, !PT ;  /* 0x007fffff1a167812 */ /* 0x000fe400078ec0ff */
[----:B------:R-:W-:Y:S02]  /*3710*/  ISETP.NE.AND P1, PT, R24, RZ, PT ;  /* 0x000000ff1800720c */ /* 0x000fe40003f25270 */
[----:B------:R-:W-:-:S02]  /*3720*/  LOP3.LUT R22, R22, 0x800000, RZ, 0xfc, !PT ;  /* 0x0080000016167812 */ /* 0x000fc400078efcff */
[----:B------:R-:W-:Y:S02]  /*3730*/  IADD3 R24, PT, PT, -R24, RZ, RZ ;  /* 0x000000ff18187210 */ /* 0x000fe40007ffe1ff */
[----:B------:R-:W-:Y:S02]  /*3740*/  SHF.L.U32 R21, R22, R21, RZ ;  /* 0x0000001516157219 */ /* 0x000fe400000006ff */
[----:B------:R-:W-:Y:S02]  /*3750*/  FSETP.NEU.FTZ.AND P0, PT, R27, R0, PT ;  /* 0x000000001b00720b */ /* 0x000fe40003f1d000 */
[----:B------:R-:W-:Y:S02]  /*3760*/  SEL R27, R24, RZ, P3 ;  /* 0x000000ff181b7207 */ /* 0x000fe40001800000 */
[----:B------:R-:W-:Y:S02]  /*3770*/  ISETP.NE.AND P1, PT, R21, RZ, P1 ;  /* 0x000000ff1500720c */ /* 0x000fe40000f25270 */
[----:B------:R-:W-:-:S02]  /*3780*/  SHF.R.U32.HI R27, RZ, R27, R22 ;  /* 0x0000001bff1b7219 */ /* 0x000fc40000011616 */
[----:B------:R-:W-:Y:S02]  /*3790*/  PLOP3.LUT P0, PT, P0, P1, PT, 0xf8, 0x8f ;  /* 0x00000000008f781c */ /* 0x000fe40000703f70 */
[----:B------:R-:W-:Y:S02]  /*37a0*/  SHF.R.U32.HI R21, RZ, 0x1, R27 ;  /* 0x00000001ff157819 */ /* 0x000fe4000001161b */
[----:B------:R-:W-:-:S04]  /*37b0*/  SEL R0, RZ, 0x1, !P0 ;  /* 0x00000001ff007807 */ /* 0x000fc80004000000 */
[----:B------:R-:W-:-:S04]  /*37c0*/  LOP3.LUT R0, R0, 0x1, R21, 0xf8, !PT ;  /* 0x0000000100007812 */ /* 0x000fc800078ef815 */
[----:B------:R-:W-:-:S05]  /*37d0*/  LOP3.LUT R0, R0, R27, RZ, 0xc0, !PT ;  /* 0x0000001b00007212 */ /* 0x000fca00078ec0ff */
[----:B------:R-:W-:-:S05]  /*37e0*/  IMAD.IADD R0, R21, 0x1, R0 ;  /* 0x0000000115007824 */ /* 0x000fca00078e0200 */
[----:B------:R-:W-:Y:S01]  /*37f0*/  LOP3.LUT R23, R0, R23, RZ, 0xfc, !PT ;  /* 0x0000001700177212 */ /* 0x000fe200078efcff */
[----:B------:R-:W-:Y:S06]  /*3800*/  BRA `(.L_x_111) ;  /* 0x0000000000107947 */ /* 0x000fec0003800000 */
.L_x_110:
[----:B------:R-:W-:-:S04]  /*3810*/  LOP3.LUT R23, R23, 0x80000000, RZ, 0xc0, !PT ;  /* 0x8000000017177812 */ /* 0x000fc800078ec0ff */
[----:B------:R-:W-:Y:S01]  /*3820*/  LOP3.LUT R23, R23, 0x7f800000, RZ, 0xfc, !PT ;  /* 0x7f80000017177812 */ /* 0x000fe200078efcff */
[----:B------:R-:W-:Y:S06]  /*3830*/  BRA `(.L_x_111) ;  /* 0x0000000000047947 */ /* 0x000fec0003800000 */
.L_x_109:
[----:B------:R-:W-:-:S07]  /*3840*/  LEA R23, R26, R23, 0x17 ;  /* 0x000000171a177211 */ /* 0x000fce00078eb8ff */
.L_x_111:
[----:B------:R-:W-:Y:S05]  /*3850*/  BSYNC.RECONVERGENT B3 ;  /* 0x0000000000037941 */ /* 0x000fea0003800200 */
.L_x_108:
[----:B------:R-:W-:Y:S01]  /*3860*/  IMAD.MOV.U32 R0, RZ, RZ, R23 ;  /* 0x000000ffff007224 */ /* 0x000fe200078e0017 */
[----:B------:R-:W-:Y:S06]  /*3870*/  BRA `(.L_x_112) ;  /* 0x0000000000207947 */ /* 0x000fec0003800000 */
.L_x_107:
[----:B------:R-:W-:-:S04]  /*3880*/  LOP3.LUT R0, R0, 0x80000000, R26, 0x48, !PT ;  /* 0x8000000000007812 */ /* 0x000fc800078e481a */
[----:B------:R-:W-:Y:S01]  /*3890*/  LOP3.LUT R0, R0, 0x7f800000, RZ, 0xfc, !PT ;  /* 0x7f80000000007812 */ /* 0x000fe200078efcff */
[----:B------:R-:W-:Y:S06]  /*38a0*/  BRA `(.L_x_112) ;  /* 0x0000000000147947 */ /* 0x000fec0003800000 */
.L_x_106:
[----:B------:R-:W-:Y:S01]  /*38b0*/  LOP3.LUT R0, R0, 0x80000000, R26, 0x48, !PT ;  /* 0x8000000000007812 */ /* 0x000fe200078e481a */
[----:B------:R-:W-:Y:S06]  /*38c0*/  BRA `(.L_x_112) ;  /* 0x00000000000c7947 */ /* 0x000fec0003800000 */
.L_x_105:
[----:B------:R-:W0:Y:S01]  /*38d0*/  MUFU.RSQ R0, -QNAN ;  /* 0xffc0000000007908 */ /* 0x000e220000001400 */
[----:B------:R-:W-:Y:S05]  /*38e0*/  BRA `(.L_x_112) ;  /* 0x0000000000047947 */ /* 0x000fea0003800000 */
.L_x_104:
[----:B------:R-:W-:-:S07]  /*38f0*/  FADD.FTZ R0, R2, R0 ;  /* 0x0000000002007221 */ /* 0x000fce0000010000 */
.L_x_112:
[----:B------:R-:W-:Y:S05]  /*3900*/  BSYNC.RECONVERGENT B2 ;  /* 0x0000000000027941 */ /* 0x000fea0003800200 */
.L_x_102:
[----:B------:R-:W-:Y:S01]  /*3910*/  HFMA2 R23, -RZ, RZ, 0, 0 ;  /* 0x00000000ff177431 */ /* 0x000fe200000001ff */
[----:B------:R-:W-:-:S04]  /*3920*/  MOV R22, R4 ;  /* 0x0000000400167202 */ /* 0x000fc80000000f00 */
[----:B0-----:R-:W-:Y:S05]  /*3930*/  RET.REL.NODEC R22 `(_Z16brandes_paralleliPiS_S_S_PfS_S_S_S_S0_i) ;  /* 0xffffffc416b07950 */ /* 0x001fea0003c3ffff */
.L_x_113:
[----:B------:R-:W-:-:S00]  /*3940*/  BRA `(.L_x_113) ;  /* 0xfffffffc00fc7947 */ /* 0x000fc0000383ffff */
[----:B------:R-:W-:-:S00]  /*3950*/  NOP ;  /* 0x0000000000007918 */ /* 0x000fc00000000000 */
        /* <DEDUP_REMOVED lines=10> */
.L_x_114:


//--------------------- .nv.shared._Z16brandes_paralleliPiS_S_S_PfS_S_S_S_S0_i --------------------------
	.section	.nv.shared._Z16brandes_paralleliPiS_S_S_PfS_S_S_S_S0_i,"aw",@nobits
	.sectionflags	@""
	.align	4
.nv.shared._Z16brandes_paralleliPiS_S_S_PfS_S_S_S_S0_i:
	.zero		1052


//--------------------- .nv.shared.reserved.0     --------------------------
	.section	.nv.shared.reserved.0,"aw",@nobits
	.weak		__nv_reservedSMEM_offset_0_alias
	.size		__nv_reservedSMEM_offset_0_alias, 0, 64
	.other		__nv_reservedSMEM_offset_0_alias,@"STO_CUDA_RESERVED_SHARED STV_DEFAULT"
__nv_reservedSMEM_offset_0_alias:
	.zero		0
	.zero		64


//--------------------- .nv.constant0._Z16brandes_paralleliPiS_S_S_PfS_S_S_S_S0_i --------------------------
	.section	.nv.constant0._Z16brandes_paralleliPiS_S_S_PfS_S_S_S_S0_i,"a",@progbits
	.sectionflags	@""
	.align	4
.nv.constant0._Z16brandes_paralleliPiS_S_S_PfS_S_S_S_S0_i:
	.zero		988


//--------------------- SYMBOLS --------------------------

	.type		.nv.reservedSmem.offset0,@object
	.size		.nv.reservedSmem.offset0,0x4
	.type		.nv.reservedSmem.cap,@object
	.size		.nv.reservedSmem.cap,0x4
